def matmul_kernel(
    a_ptr,
    b_ptr,
    c_ptr,
    M,
    N,
    K,
    stride_am,
    stride_ak,
    stride_bk,
    stride_bn,
    stride_cm,
    stride_cn,
    BLOCK_M: tl.constexpr,
    BLOCK_N: tl.constexpr,
    BLOCK_K: tl.constexpr,
    GROUP_M: tl.constexpr,
):
    pid = tl.program_id(axis=0)
    num_pid_m = tl.cdiv(M, BLOCK_M)
    num_pid_n = tl.cdiv(N, BLOCK_N)
    num_pid_in_group = GROUP_M * num_pid_n
    group_id = pid // num_pid_in_group
    first_pid_m = group_id * GROUP_M
    group_size_m = min(num_pid_m - first_pid_m, GROUP_M)
    pid_m = first_pid_m + ((pid % num_pid_in_group) % group_size_m)
    pid_n = (pid % num_pid_in_group) // group_size_m

    offs_am = (pid_m * BLOCK_M + tl.arange(0, BLOCK_M)) % M
    offs_bn = (pid_n * BLOCK_N + tl.arange(0, BLOCK_N)) % N
    offs_k = tl.arange(0, BLOCK_K)
    a_ptrs = a_ptr + offs_am[:, None] * stride_am + offs_k[None, :] * stride_ak
    b_ptrs = b_ptr + offs_k[:, None] * stride_bk + offs_bn[None, :] * stride_bn

    acc = tl.zeros((BLOCK_M, BLOCK_N), dtype=tl.float32)
    for kk in range(0, tl.cdiv(K, BLOCK_K)):
        a = tl.load(a_ptrs, mask=offs_k[None, :] < K - kk * BLOCK_K, other=0.0)
        b = tl.load(b_ptrs, mask=offs_k[:, None] < K - kk * BLOCK_K, other=0.0)
        acc = tl.dot(a, b, acc)
        a_ptrs += BLOCK_K * stride_ak
        b_ptrs += BLOCK_K * stride_bk

    c = acc.to(c_ptr.dtype.element_ty)
    offs_cm = pid_m * BLOCK_M + tl.arange(0, BLOCK_M)
    offs_cn = pid_n * BLOCK_N + tl.arange(0, BLOCK_N)
    c_ptrs = c_ptr + offs_cm[:, None] * stride_cm + offs_cn[None, :] * stride_cn
    mask = (offs_cm[:, None] < M) & (offs_cn[None, :] < N)
    tl.store(c_ptrs, c, mask=mask)

# config = {"BLOCK_K": 32, "BLOCK_M": 32, "BLOCK_N": 256, "GROUP_M": 8, "arch": "sm_100", "dtype": "bf16", "num_ctas": 1, "num_stages": 3, "num_warps": 4}
# arch = sm_100


// ===== COMPILED SASS (sm_100a) =====

	.target	sm_100a

	.elftype	@"ET_EXEC"


//--------------------- .note.nv.tkinfo           --------------------------
	.section	.note.nv.tkinfo,"",@"SHT_NOTE"
	.sectionflags	@"SHF_NOTE_NV_TKINFO"
	.tkinfo
        /*0018*/ 	.word	0x00000081
        /*0030*/ 	.string	""
        /*0030*/ 	.string	"ptxas-blackwell"
        /*0030*/ 	.string	"Cuda compilation tools, release 12.9, V12.9.86"
        /*0030*/ 	.string	"Build cuda_12.9.r12.9/compiler.36037853_0"
        /*0030*/ 	.string	"-v  -suppress-debug-info  -lineinfo  -arch sm_100a "



//--------------------- .note.nv.cuver            --------------------------
	.section	.note.nv.cuver,"",@"SHT_NOTE"
	.sectionflags	@"SHF_NOTE_NV_CUVER"
        /*0018*/ 	.short	0x0001
        /*001a*/ 	.short	0x0064
        /*001c*/ 	.short	0x0001
        /*001e*/ 	.short	0x0000
        /*0020*/ 	.short	0x0001
        /*0022*/ 	.short	0x0000


//--------------------- .nv.info                  --------------------------
	.section	.nv.info,"",@"SHT_CUDA_INFO"
	.align	4


	//----- nvinfo : EIATTR_REGCOUNT
	.align		4
        /*0000*/ 	.byte	0x04, 0x2f
        /*0002*/ 	.short	(.L_1 - .L_0)
	.align		4
.L_0:
        /*0004*/ 	.word	index@(matmul_kernel)
        /*0008*/ 	.word	0x000000ff


	//----- nvinfo : EIATTR_FRAME_SIZE
	.align		4
.L_1:
        /*000c*/ 	.byte	0x04, 0x11
        /*000e*/ 	.short	(.L_3 - .L_2)
	.align		4
.L_2:
        /*0010*/ 	.word	index@(matmul_kernel)
        /*0014*/ 	.word	0x000000b0


	//----- nvinfo : EIATTR_MIN_STACK_SIZE
	.align		4
.L_3:
        /*0018*/ 	.byte	0x04, 0x12
        /*001a*/ 	.short	(.L_5 - .L_4)
	.align		4
.L_4:
        /*001c*/ 	.word	index@(matmul_kernel)
        /*0020*/ 	.word	0x000000b0
.L_5:


//--------------------- .nv.info.matmul_kernel    --------------------------
	.section	.nv.info.matmul_kernel,"",@"SHT_CUDA_INFO"
	.sectionflags	@""
	.align	4


	//----- nvinfo : EIATTR_CUDA_API_VERSION
	.align		4
        /*0000*/ 	.byte	0x04, 0x37
        /*0002*/ 	.short	(.L_7 - .L_6)
.L_6:
        /*0004*/ 	.word	0x00000081


	//----- nvinfo : EIATTR_KPARAM_INFO
	.align		4
.L_7:
        /*0008*/ 	.byte	0x04, 0x17
        /*000a*/ 	.short	(.L_9 - .L_8)
.L_8:
        /*000c*/ 	.word	0x00000000
        /*0010*/ 	.short	0x000d
        /*0012*/ 	.short	0x0048
        /*0014*/ 	.byte	0x00, 0xf4, 0x21, 0x00


	//----- nvinfo : EIATTR_KPARAM_INFO
	.align		4
.L_9:
        /*0018*/ 	.byte	0x04, 0x17
        /*001a*/ 	.short	(.L_11 - .L_10)
.L_10:
        /*001c*/ 	.word	0x00000000
        /*0020*/ 	.short	0x000c
        /*0022*/ 	.short	0x0040
        /*0024*/ 	.byte	0x00, 0xf4, 0x21, 0x00


	//----- nvinfo : EIATTR_KPARAM_INFO
	.align		4
.L_11:
        /*0028*/ 	.byte	0x04, 0x17
        /*002a*/ 	.short	(.L_13 - .L_12)
.L_12:
        /*002c*/ 	.word	0x00000000
        /*0030*/ 	.short	0x000b
        /*0032*/ 	.short	0x0038
        /*0034*/ 	.byte	0x00, 0xf0, 0x11, 0x00


	//----- nvinfo : EIATTR_KPARAM_INFO
	.align		4
.L_13:
        /*0038*/ 	.byte	0x04, 0x17
        /*003a*/ 	.short	(.L_15 - .L_14)
.L_14:
        /*003c*/ 	.word	0x00000000
        /*0040*/ 	.short	0x000a
        /*0042*/ 	.short	0x0034
        /*0044*/ 	.byte	0x00, 0xf0, 0x11, 0x00


	//----- nvinfo : EIATTR_KPARAM_INFO
	.align		4
.L_15:
        /*0048*/ 	.byte	0x04, 0x17
        /*004a*/ 	.short	(.L_17 - .L_16)
.L_16:
        /*004c*/ 	.word	0x00000000
        /*0050*/ 	.short	0x0009
        /*0052*/ 	.short	0x0030
        /*0054*/ 	.byte	0x00, 0xf0, 0x11, 0x00


	//----- nvinfo : EIATTR_KPARAM_INFO
	.align		4
.L_17:
        /*0058*/ 	.byte	0x04, 0x17
        /*005a*/ 	.short	(.L_19 - .L_18)
.L_18:
        /*005c*/ 	.word	0x00000000
        /*0060*/ 	.short	0x0008
        /*0062*/ 	.short	0x002c
        /*0064*/ 	.byte	0x00, 0xf0, 0x11, 0x00


	//----- nvinfo : EIATTR_KPARAM_INFO
	.align		4
.L_19:
        /*0068*/ 	.byte	0x04, 0x17
        /*006a*/ 	.short	(.L_21 - .L_20)
.L_20:
        /*006c*/ 	.word	0x00000000
        /*0070*/ 	.short	0x0007
        /*0072*/ 	.short	0x0028
        /*0074*/ 	.byte	0x00, 0xf0, 0x11, 0x00


	//----- nvinfo : EIATTR_KPARAM_INFO
	.align		4
.L_21:
        /*0078*/ 	.byte	0x04, 0x17
        /*007a*/ 	.short	(.L_23 - .L_22)
.L_22:
        /*007c*/ 	.word	0x00000000
        /*0080*/ 	.short	0x0006
        /*0082*/ 	.short	0x0024
        /*0084*/ 	.byte	0x00, 0xf0, 0x11, 0x00


	//----- nvinfo : EIATTR_KPARAM_INFO
	.align		4
.L_23:
        /*0088*/ 	.byte	0x04, 0x17
        /*008a*/ 	.short	(.L_25 - .L_24)
.L_24:
        /*008c*/ 	.word	0x00000000
        /*0090*/ 	.short	0x0005
        /*0092*/ 	.short	0x0020
        /*0094*/ 	.byte	0x00, 0xf0, 0x11, 0x00


	//----- nvinfo : EIATTR_KPARAM_INFO
	.align		4
.L_25:
        /*0098*/ 	.byte	0x04, 0x17
        /*009a*/ 	.short	(.L_27 - .L_26)
.L_26:
        /*009c*/ 	.word	0x00000000
        /*00a0*/ 	.short	0x0004
        /*00a2*/ 	.short	0x001c
        /*00a4*/ 	.byte	0x00, 0xf0, 0x11, 0x00


	//----- nvinfo : EIATTR_KPARAM_INFO
	.align		4
.L_27:
        /*00a8*/ 	.byte	0x04, 0x17
        /*00aa*/ 	.short	(.L_29 - .L_28)
.L_28:
        /*00ac*/ 	.word	0x00000000
        /*00b0*/ 	.short	0x0003
        /*00b2*/ 	.short	0x0018
        /*00b4*/ 	.byte	0x00, 0xf0, 0x11, 0x00


	//----- nvinfo : EIATTR_KPARAM_INFO
	.align		4
.L_29:
        /*00b8*/ 	.byte	0x04, 0x17
        /*00ba*/ 	.short	(.L_31 - .L_30)
.L_30:
        /*00bc*/ 	.word	0x00000000
        /*00c0*/ 	.short	0x0002
        /*00c2*/ 	.short	0x0010
        /*00c4*/ 	.byte	0x00, 0xf4, 0x21, 0x00


	//----- nvinfo : EIATTR_KPARAM_INFO
	.align		4
.L_31:
        /*00c8*/ 	.byte	0x04, 0x17
        /*00ca*/ 	.short	(.L_33 - .L_32)
.L_32:
        /*00cc*/ 	.word	0x00000000
        /*00d0*/ 	.short	0x0001
        /*00d2*/ 	.short	0x0008
        /*00d4*/ 	.byte	0x00, 0xf4, 0x21, 0x00


	//----- nvinfo : EIATTR_KPARAM_INFO
	.align		4
.L_33:
        /*00d8*/ 	.byte	0x04, 0x17
        /*00da*/ 	.short	(.L_35 - .L_34)
.L_34:
        /*00dc*/ 	.word	0x00000000
        /*00e0*/ 	.short	0x0000
        /*00e2*/ 	.short	0x0000
        /*00e4*/ 	.byte	0x00, 0xf4, 0x21, 0x00


	//----- nvinfo : EIATTR_SPARSE_MMA_MASK
	.align		4
.L_35:
        /*00e8*/ 	.byte	0x03, 0x50
        /*00ea*/ 	.short	0x0000


	//----- nvinfo : EIATTR_MAXREG_COUNT
	.align		4
        /*00ec*/ 	.byte	0x03, 0x1b
        /*00ee*/ 	.short	0x00ff


	//----- nvinfo : EIATTR_NUM_BARRIERS
	.align		4
        /*00f0*/ 	.byte	0x02, 0x4c
        /*00f2*/ 	.byte	0x01
	.zero		1


	//----- nvinfo : EIATTR_ANNOTATIONS
	.align		4
        /*00f4*/ 	.byte	0x04, 0x55
        /*00f6*/ 	.short	(.L_37 - .L_36)


	//   ....[0]....
.L_36:
        /*00f8*/ 	.word	0x00000001
        /*00fc*/ 	.byte	0xe0, 0x05, 0x00, 0x00, 0x01, 0x00, 0x00, 0x00, 0x10, 0x06, 0x00, 0x00, 0x01, 0x00, 0x00, 0x00
        /* <DEDUP_REMOVED lines=43> */
        /*03bc*/ 	.byte	0x30, 0x91, 0x00, 0x00


	//----- nvinfo : EIATTR_VRC_CTA_INIT_COUNT
	.align		4
.L_37:
        /*03c0*/ 	.byte	0x02, 0x4a
	.zero		1
	.zero		1


	//----- nvinfo : EIATTR_EXIT_INSTR_OFFSETS
	.align		4
        /*03c4*/ 	.byte	0x04, 0x1c
        /*03c6*/ 	.short	(.L_39 - .L_38)


	//   ....[0]....
.L_38:
        /*03c8*/ 	.word	0x00009910


	//   ....[1]....
        /*03cc*/ 	.word	0x00009940


	//----- nvinfo : EIATTR_REQNTID
	.align		4
.L_39:
        /*03d0*/ 	.byte	0x04, 0x10
        /*03d2*/ 	.short	(.L_41 - .L_40)
.L_40:
        /*03d4*/ 	.word	0x00000080
        /*03d8*/ 	.word	0x00000001
        /*03dc*/ 	.word	0x00000001


	//----- nvinfo : EIATTR_CBANK_PARAM_SIZE
	.align		4
.L_41:
        /*03e0*/ 	.byte	0x03, 0x19
        /*03e2*/ 	.short	0x0050


	//----- nvinfo : EIATTR_PARAM_CBANK
	.align		4
        /*03e4*/ 	.byte	0x04, 0x0a
        /*03e6*/ 	.short	(.L_43 - .L_42)
	.align		4
.L_42:
        /*03e8*/ 	.word	index@(.nv.constant0.matmul_kernel)
        /*03ec*/ 	.short	0x0380
        /*03ee*/ 	.short	0x0050


	//----- nvinfo : EIATTR_SW_WAR
	.align		4
.L_43:
        /*03f0*/ 	.byte	0x04, 0x36
        /*03f2*/ 	.short	(.L_45 - .L_44)
.L_44:
        /*03f4*/ 	.word	0x00000008
.L_45:


//--------------------- .nv.compat                --------------------------
	.section	.nv.compat,"",@"SHT_CUDA_COMPAT_INFO"
	.align	4
        /*0000*/ 	.byte	0x02, 0x02, 0x01, 0x00, 0x02, 0x05, 0x05, 0x00, 0x02, 0x03, 0x00, 0x00, 0x02, 0x06, 0x01, 0x00


//--------------------- .nv.callgraph             --------------------------
	.section	.nv.callgraph,"",@"SHT_CUDA_CALLGRAPH"
	.align	4
	.sectionentsize	8
	.align		4
        /*0000*/ 	.word	0x00000000
	.align		4
        /*0004*/ 	.word	0xffffffff
	.align		4
        /*0008*/ 	.word	0x00000000
	.align		4
        /*000c*/ 	.word	0xfffffffe
	.align		4
        /*0010*/ 	.word	0x00000000
	.align		4
        /*0014*/ 	.word	0xfffffffd
	.align		4
        /*0018*/ 	.word	0x00000000
	.align		4
        /*001c*/ 	.word	0xfffffffc


//--------------------- .text.matmul_kernel       --------------------------
	.section	.text.matmul_kernel,"ax",@progbits
	.align	128
        .global         matmul_kernel
        .type           matmul_kernel,@function
        .size           matmul_kernel,(.L_x_4 - matmul_kernel)
        .other          matmul_kernel,@"STO_CUDA_ENTRY STV_DEFAULT"
matmul_kernel:
.text.matmul_kernel:
[----:B------:R-:W0:Y:S08]  /*0000*/  LDC R1, c[0x0][0x37c] ;  /* 0x0000df00ff017b82 */ /* 0x000e300000000800 */
[----:B------:R-:W1:Y:S01]  /*0010*/  LDC.64 R102, c[0x0][0x398] ;  /* 0x0000e600ff667b82 */ /* 0x000e620000000a00 */
[----:B------:R-:W2:Y:S01]  /*0020*/  S2R R5, SR_CTAID.X ;  /* 0x0000000000057919 */ /* 0x000ea20000002500 */
[----:B0-----:R-:W-:Y:S01]  /*0030*/  VIADD R1, R1, 0xffffff50 ;  /* 0xffffff5001017836 */ /* 0x001fe20000000000 */
[----:B------:R-:W0:Y:S01]  /*0040*/  LDCU UR4, c[0x0][0x3a0] ;  /* 0x00007400ff0477ac */ /* 0x000e220008000800 */
[----:B------:R-:W3:Y:S01]  /*0050*/  S2R R40, SR_TID.X ;  /* 0x0000000000287919 */ /* 0x000ee20000002100 */
[----:B------:R-:W4:Y:S01]  /*0060*/  LDCU.64 UR10, c[0x0][0x358] ;  /* 0x00006b00ff0a77ac */ /* 0x000f220008000a00 */
[----:B------:R-:W2:Y:S01]  /*0070*/  LDCU UR8, c[0x0][0x3a0] ;  /* 0x00007400ff0877ac */ /* 0x000ea20008000800 */
[----:B0-----:R-:W-:Y:S01]  /*0080*/  UIADD3 UR4, UPT, UPT, UR4, 0x1f, URZ ;  /* 0x0000001f04047890 */ /* 0x001fe2000fffe0ff */
[----:B-1----:R-:W-:-:S03]  /*0090*/  VIADD R0, R103, 0xff ;  /* 0x000000ff67007836 */ /* 0x002fc60000000000 */
[----:B------:R-:W-:Y:S02]  /*00a0*/  UISETP.GT.AND UP0, UPT, UR4, 0x1f, UPT ;  /* 0x0000001f0400788c */ /* 0x000fe4000bf04270 */
[----:B------:R-:W-:-:S04]  /*00b0*/  SHF.R.S32.HI R3, RZ, 0x1f, R0 ;  /* 0x0000001fff037819 */ /* 0x000fc80000011400 */
[----:B------:R-:W-:Y:S02]  /*00c0*/  LEA.HI R3, R3, R0, RZ, 0x8 ;  /* 0x0000000003037211 */ /* 0x000fe400078f40ff */
[----:B--2---:R-:W-:Y:S02]  /*00d0*/  IABS R8, R5 ;  /* 0x0000000500087213 */ /* 0x004fe40000000000 */
[----:B------:R-:W-:Y:S02]  /*00e0*/  SHF.R.S32.HI R3, RZ, 0x8, R3 ;  /* 0x00000008ff037819 */ /* 0x000fe40000011403 */
[----:B---3--:R-:W-:Y:S02]  /*00f0*/  SHF.R.U32.HI R231, RZ, 0x5, R40 ;  /* 0x00000005ffe77819 */ /* 0x008fe40000011628 */
[----:B------:R-:W-:Y:S01]  /*0100*/  LOP3.LUT R45, R40, 0x1f, RZ, 0xc0, !PT ;  /* 0x0000001f282d7812 */ /* 0x000fe200078ec0ff */
[----:B------:R-:W-:Y:S01]  /*0110*/  IMAD.SHL.U32 R4, R3, 0x8, RZ ;  /* 0x0000000803047824 */ /* 0x000fe200078e00ff */
[----:B------:R-:W-:-:S04]  /*0120*/  SGXT.U32 R231, R231, 0x2 ;  /* 0x00000002e7e7781a */ /* 0x000fc80000000000 */
[-C--:B------:R-:W-:Y:S02]  /*0130*/  IABS R7, R4.reuse ;  /* 0x0000000400077213 */ /* 0x080fe40000000000 */
[----:B------:R-:W-:Y:S02]  /*0140*/  IABS R10, R4 ;  /* 0x00000004000a7213 */ /* 0x000fe40000000000 */
[----:B------:R-:W0:Y:S01]  /*0150*/  I2F.RP R0, R7 ;  /* 0x0000000700007306 */ /* 0x000e220000209400 */
[C---:B------:R-:W-:Y:S02]  /*0160*/  LOP3.LUT R41, R231.reuse, 0x4, RZ, 0xfc, !PT ;  /* 0x00000004e7297812 */ /* 0x040fe400078efcff */
[C---:B------:R-:W-:Y:S02]  /*0170*/  LOP3.LUT R225, R231.reuse, 0x8, RZ, 0xfc, !PT ;  /* 0x00000008e7e17812 */ /* 0x040fe400078efcff */
[C---:B------:R-:W-:Y:S02]  /*0180*/  LOP3.LUT R43, R231.reuse, 0xc, RZ, 0xfc, !PT ;  /* 0x0000000ce72b7812 */ /* 0x040fe400078efcff */
[----:B------:R-:W-:-:S02]  /*0190*/  LOP3.LUT R227, R231, 0x10, RZ, 0xfc, !PT ;  /* 0x00000010e7e37812 */ /* 0x000fc400078efcff */
[C---:B------:R-:W-:Y:S02]  /*01a0*/  LOP3.LUT R47, R231.reuse, 0x14, RZ, 0xfc, !PT ;  /* 0x00000014e72f7812 */ /* 0x040fe400078efcff */
[C---:B------:R-:W-:Y:S02]  /*01b0*/  LOP3.LUT R229, R231.reuse, 0x18, RZ, 0xfc, !PT ;  /* 0x00000018e7e57812 */ /* 0x040fe400078efcff */
[----:B------:R-:W-:Y:S01]  /*01c0*/  LOP3.LUT R51, R231, 0x1c, RZ, 0xfc, !PT ;  /* 0x0000001ce7337812 */ /* 0x000fe200078efcff */
[----:B0-----:R-:W0:Y:S02]  /*01d0*/  MUFU.RCP R0, R0 ;  /* 0x0000000000007308 */ /* 0x001e240000001000 */
[----:B0-----:R-:W-:Y:S02]  /*01e0*/  VIADD R2, R0, 0xffffffe ;  /* 0x0ffffffe00027836 */ /* 0x001fe40000000000 */
[----:B------:R-:W-:-:S04]  /*01f0*/  IMAD.MOV R0, RZ, RZ, -R10 ;  /* 0x000000ffff007224 */ /* 0x000fc800078e0a0a */
[----:B------:R0:W1:Y:S02]  /*0200*/  F2I.FTZ.U32.TRUNC.NTZ R3, R2 ;  /* 0x0000000200037305 */ /* 0x000064000021f000 */
[----:B0-----:R-:W-:Y:S02]  /*0210*/  IMAD.MOV.U32 R2, RZ, RZ, RZ ;  /* 0x000000ffff027224 */ /* 0x001fe400078e00ff */
[----:B-1----:R-:W-:-:S04]  /*0220*/  IMAD.MOV R6, RZ, RZ, -R3 ;  /* 0x000000ffff067224 */ /* 0x002fc800078e0a03 */
[----:B------:R-:W-:Y:S02]  /*0230*/  IMAD R9, R6, R7, RZ ;  /* 0x0000000706097224 */ /* 0x000fe400078e02ff */
[----:B------:R-:W-:Y:S02]  /*0240*/  IMAD.MOV.U32 R6, RZ, RZ, R8 ;  /* 0x000000ffff067224 */ /* 0x000fe400078e0008 */
[----:B------:R-:W-:-:S06]  /*0250*/  IMAD.HI.U32 R3, R3, R9, R2 ;  /* 0x0000000903037227 */ /* 0x000fcc00078e0002 */
[----:B------:R-:W-:-:S04]  /*0260*/  IMAD.HI.U32 R3, R3, R6, RZ ;  /* 0x0000000603037227 */ /* 0x000fc800078e00ff */
[----:B------:R-:W-:-:S05]  /*0270*/  IMAD R0, R3, R0, R6 ;  /* 0x0000000003007224 */ /* 0x000fca00078e0206 */
[----:B------:R-:W-:-:S13]  /*0280*/  ISETP.GT.U32.AND P1, PT, R7, R0, PT ;  /* 0x000000000700720c */ /* 0x000fda0003f24070 */
[----:B------:R-:W-:Y:S02]  /*0290*/  @!P1 IMAD.IADD R0, R0, 0x1, -R7 ;  /* 0x0000000100009824 */ /* 0x000fe400078e0a07 */
[----:B------:R-:W-:Y:S01]  /*02a0*/  @!P1 VIADD R3, R3, 0x1 ;  /* 0x0000000103039836 */ /* 0x000fe20000000000 */
[----:B------:R-:W-:Y:S02]  /*02b0*/  ISETP.NE.AND P1, PT, R4, RZ, PT ;  /* 0x000000ff0400720c */ /* 0x000fe40003f25270 */
[----:B------:R-:W-:Y:S02]  /*02c0*/  ISETP.GE.U32.AND P0, PT, R0, R7, PT ;  /* 0x000000070000720c */ /* 0x000fe40003f06070 */
[----:B------:R-:W-:-:S04]  /*02d0*/  LOP3.LUT R0, R5, R4, RZ, 0x3c, !PT ;  /* 0x0000000405007212 */ /* 0x000fc800078e3cff */
[----:B------:R-:W-:Y:S01]  /*02e0*/  ISETP.GE.AND P2, PT, R0, RZ, PT ;  /* 0x000000ff0000720c */ /* 0x000fe20003f46270 */
[----:B------:R-:W-:-:S06]  /*02f0*/  VIADD R0, R102, 0x1f ;  /* 0x0000001f66007836 */ /* 0x000fcc0000000000 */
[----:B------:R-:W-:-:S04]  /*0300*/  @P0 VIADD R3, R3, 0x1 ;  /* 0x0000000103030836 */ /* 0x000fc80000000000 */
[----:B------:R-:W-:Y:S01]  /*0310*/  IMAD.MOV.U32 R2, RZ, RZ, R3 ;  /* 0x000000ffff027224 */ /* 0x000fe200078e0003 */
[----:B------:R-:W-:-:S03]  /*0320*/  SHF.R.S32.HI R3, RZ, 0x1f, R0 ;  /* 0x0000001fff037819 */ /* 0x000fc60000011400 */
[----:B------:R-:W-:Y:S01]  /*0330*/  @!P2 IMAD.MOV R2, RZ, RZ, -R2 ;  /* 0x000000ffff02a224 */ /* 0x000fe200078e0a02 */
[----:B------:R-:W-:Y:S02]  /*0340*/  @!P1 LOP3.LUT R2, RZ, R4, RZ, 0x33, !PT ;  /* 0x00000004ff029212 */ /* 0x000fe400078e33ff */
[----:B------:R-:W-:-:S03]  /*0350*/  LEA.HI R3, R3, R0, RZ, 0x5 ;  /* 0x0000000003037211 */ /* 0x000fc600078f28ff */
[----:B------:R-:W-:Y:S02]  /*0360*/  IMAD.SHL.U32 R6, R2, 0x8, RZ ;  /* 0x0000000802067824 */ /* 0x000fe400078e00ff */
[----:B------:R-:W-:-:S03]  /*0370*/  IMAD.MOV R2, RZ, RZ, -R2 ;  /* 0x000000ffff027224 */ /* 0x000fc600078e0a02 */
[----:B------:R-:W-:Y:S01]  /*0380*/  LEA.HI.SX32 R3, R3, -R6, 0x1b ;  /* 0x8000000603037211 */ /* 0x000fe200078fdaff */
[----:B------:R-:W-:-:S03]  /*0390*/  IMAD R4, R4, R2, R5 ;  /* 0x0000000204047224 */ /* 0x000fc600078e0205 */
[----:B------:R-:W-:Y:S02]  /*03a0*/  VIMNMX R11, PT, PT, R3, 0x8, PT ;  /* 0x00000008030b7848 */ /* 0x000fe40003fe0100 */
[----:B------:R-:W-:Y:S02]  /*03b0*/  IABS R9, R4 ;  /* 0x0000000400097213 */ /* 0x000fe40000000000 */
[----:B------:R-:W-:-:S04]  /*03c0*/  IABS R7, R11 ;  /* 0x0000000b00077213 */ /* 0x000fc80000000000 */
[----:B------:R-:W0:Y:S08]  /*03d0*/  I2F.RP R0, R7 ;  /* 0x0000000700007306 */ /* 0x000e300000209400 */
[----:B0-----:R-:W0:Y:S02]  /*03e0*/  MUFU.RCP R0, R0 ;  /* 0x0000000000007308 */ /* 0x001e240000001000 */
[----:B0-----:R-:W-:-:S06]  /*03f0*/  VIADD R3, R0, 0xffffffe ;  /* 0x0ffffffe00037836 */ /* 0x001fcc0000000000 */
[----:B------:R-:W0:Y:S02]  /*0400*/  F2I.FTZ.U32.TRUNC.NTZ R3, R3 ;  /* 0x0000000300037305 */ /* 0x000e24000021f000 */
[----:B0-----:R-:W-:-:S04]  /*0410*/  IMAD.MOV R8, RZ, RZ, -R3 ;  /* 0x000000ffff087224 */ /* 0x001fc800078e0a03 */
[----:B------:R-:W-:Y:S01]  /*0420*/  IMAD.MOV.U32 R2, RZ, RZ, R8 ;  /* 0x000000ffff027224 */ /* 0x000fe200078e0008 */
[----:B------:R-:W-:-:S03]  /*0430*/  IABS R8, R11 ;  /* 0x0000000b00087213 */ /* 0x000fc60000000000 */
[----:B------:R-:W-:Y:S02]  /*0440*/  IMAD R5, R2, R7, RZ ;  /* 0x0000000702057224 */ /* 0x000fe400078e02ff */
[----:B------:R-:W-:Y:S02]  /*0450*/  IMAD.MOV.U32 R2, RZ, RZ, RZ ;  /* 0x000000ffff027224 */ /* 0x000fe400078e00ff */
[----:B------:R-:W-:Y:S02]  /*0460*/  IMAD.MOV R0, RZ, RZ, -R8 ;  /* 0x000000ffff007224 */ /* 0x000fe400078e0a08 */
        /* <DEDUP_REMOVED lines=9> */
[----:B------:R-:W-:-:S07]  /*0500*/  ISETP.GE.AND P2, PT, R0, RZ, PT ;  /* 0x000000ff0000720c */ /* 0x000fce0003f46270 */
[----:B------:R-:W-:-:S06]  /*0510*/  @P0 VIADD R2, R2, 0x1 ;  /* 0x0000000102020836 */ /* 0x000fcc0000000000 */
[----:B------:R-:W-:Y:S01]  /*0520*/  @!P2 IMAD.MOV R2, RZ, RZ, -R2 ;  /* 0x000000ffff02a224 */ /* 0x000fe200078e0a02 */
[----:B------:R-:W-:-:S05]  /*0530*/  @!P1 LOP3.LUT R2, RZ, R11, RZ, 0x33, !PT ;  /* 0x0000000bff029212 */ /* 0x000fca00078e33ff */
[----:B------:R-:W-:Y:S02]  /*0540*/  IMAD.MOV R0, RZ, RZ, -R2 ;  /* 0x000000ffff007224 */ /* 0x000fe400078e0a02 */
[----:B------:R-:W-:Y:S02]  /*0550*/  IMAD.SHL.U32 R2, R2, 0x100, RZ ;  /* 0x0000010002027824 */ /* 0x000fe400078e00ff */
[----:B------:R-:W-:-:S03]  /*0560*/  IMAD R0, R11, R0, R4 ;  /* 0x000000000b007224 */ /* 0x000fc600078e0204 */
[----:B------:R-:W-:Y:S01]  /*0570*/  LOP3.LUT R156, R2, R231, RZ, 0xfc, !PT ;  /* 0x000000e7029c7212 */ /* 0x000fe200078efcff */
[----:B------:R-:W-:Y:S01]  /*0580*/  IMAD.IADD R0, R6, 0x1, R0 ;  /* 0x0000000106007824 */ /* 0x000fe200078e0200 */
[----:B------:R-:W-:Y:S02]  /*0590*/  LOP3.LUT R238, R2, 0x4, R231, 0xfe, !PT ;  /* 0x0000000402ee7812 */ /* 0x000fe400078efee7 */
[----:B------:R-:W-:Y:S01]  /*05a0*/  LOP3.LUT R28, R156, 0x20, RZ, 0xfc, !PT ;  /* 0x000000209c1c7812 */ /* 0x000fe200078efcff */
[----:B------:R-:W-:Y:S01]  /*05b0*/  IMAD R239, R0, 0x20, R45 ;  /* 0x0000002000ef7824 */ /* 0x000fe200078e022d */
[C---:B------:R-:W-:Y:S02]  /*05c0*/  LOP3.LUT R30, R156.reuse, 0x24, RZ, 0xfc, !PT ;  /* 0x000000249c1e7812 */ /* 0x040fe400078efcff */
[C---:B------:R-:W-:Y:S01]  /*05d0*/  LOP3.LUT R32, R156.reuse, 0x28, RZ, 0xfc, !PT ;  /* 0x000000289c207812 */ /* 0x040fe200078efcff */
[----:B------:R0:W-:Y:S01]  /*05e0*/  STL [R1+0x90], R28 ;  /* 0x0000901c01007387 */ /* 0x0001e20000100800 */
[----:B------:R-:W-:-:S02]  /*05f0*/  LOP3.LUT R34, R156, 0x2c, RZ, 0xfc, !PT ;  /* 0x0000002c9c227812 */ /* 0x000fc400078efcff */
[C---:B------:R-:W-:Y:S01]  /*0600*/  LOP3.LUT R36, R156.reuse, 0x30, RZ, 0xfc, !PT ;  /* 0x000000309c247812 */ /* 0x040fe200078efcff */
[----:B------:R0:W-:Y:S01]  /*0610*/  STL [R1+0xa8], R30 ;  /* 0x0000a81e01007387 */ /* 0x0001e20000100800 */
[C---:B------:R-:W-:Y:S02]  /*0620*/  LOP3.LUT R38, R156.reuse, 0x34, RZ, 0xfc, !PT ;  /* 0x000000349c267812 */ /* 0x040fe400078efcff */
[C---:B------:R-:W-:Y:S01]  /*0630*/  LOP3.LUT R42, R156.reuse, 0x38, RZ, 0xfc, !PT ;  /* 0x000000389c2a7812 */ /* 0x040fe200078efcff */
[----:B------:R0:W-:Y:S01]  /*0640*/  STL [R1+0xa4], R32 ;  /* 0x0000a42001007387 */ /* 0x0001e20000100800 */
        /* <DEDUP_REMOVED lines=52> */
[----:B------:R-:W-:Y:S01]  /*0990*/  LOP3.LUT R124, R156, 0xc8, RZ, 0xfc, !PT ;  /* 0x000000c89c7c7812 */ /* 0x000fe200078efcff */
[----:B------:R0:W-:Y:S01]  /*09a0*/  STL [R1+0x58], R70 ;  /* 0x0000584601007387 */ /* 0x0001e20000100800 */
[C-C-:B------:R-:W-:Y:S02]  /*09b0*/  LOP3.LUT R237, R2.reuse, 0x8, R231.reuse, 0xfe, !PT ;  /* 0x0000000802ed7812 */ /* 0x140fe400078efee7 */
[C-C-:B------:R-:W-:Y:S01]  /*09c0*/  LOP3.LUT R236, R2.reuse, 0xc, R231.reuse, 0xfe, !PT ;  /* 0x0000000c02ec7812 */ /* 0x140fe200078efee7 */
[----:B------:R0:W-:Y:S01]  /*09d0*/  STL [R1+0x54], R72 ;  /* 0x0000544801007387 */ /* 0x0001e20000100800 */
[----:B------:R-:W-:-:S02]  /*09e0*/  LOP3.LUT R235, R2, 0x10, R231, 0xfe, !PT ;  /* 0x0000001002eb7812 */ /* 0x000fc400078efee7 */
[C-C-:B------:R-:W-:Y:S01]  /*09f0*/  LOP3.LUT R234, R2.reuse, 0x14, R231.reuse, 0xfe, !PT ;  /* 0x0000001402ea7812 */ /* 0x140fe200078efee7 */
[----:B------:R0:W-:Y:S01]  /*0a00*/  STL [R1+0x50], R74 ;  /* 0x0000504a01007387 */ /* 0x0001e20000100800 */
[C-C-:B------:R-:W-:Y:S02]  /*0a10*/  LOP3.LUT R233, R2.reuse, 0x18, R231.reuse, 0xfe, !PT ;  /* 0x0000001802e97812 */ /* 0x140fe400078efee7 */
[----:B------:R-:W-:Y:S01]  /*0a20*/  LOP3.LUT R232, R2, 0x1c, R231, 0xfe, !PT ;  /* 0x0000001c02e87812 */ /* 0x000fe200078efee7 */
        /* <DEDUP_REMOVED lines=19> */
[----:B------:R-:W-:-:S03]  /*0b60*/  LOP3.LUT R240, R156, 0xfc, RZ, 0xfc, !PT ;  /* 0x000000fc9cf07812 */ /* 0x000fc600078efcff */
[----:B------:R0:W-:Y:S04]  /*0b70*/  STL [R1+0x30], R90 ;  /* 0x0000305a01007387 */ /* 0x0001e80000100800 */
        /* <DEDUP_REMOVED lines=11> */
[----:B------:R0:W-:Y:S01]  /*0c30*/  STL [R1], R124 ;  /* 0x0000007c01007387 */ /* 0x0001e20000100800 */
[----:B----4-:R-:W-:Y:S05]  /*0c40*/  BRA.U UP0, `(.L_x_0) ;  /* 0x00000001004c7547 */ /* 0x010fea000b800000 */
[----:B------:R-:W-:Y:S01]  /*0c50*/  IMAD.SHL.U32 R0, R40, 0x20, RZ ;  /* 0x0000002028007824 */ /* 0x000fe200078e00ff */
[----:B------:R-:W-:Y:S02]  /*0c60*/  CS2R R112, SRZ ;  /* 0x0000000000707805 */ /* 0x000fe4000001ff00 */
[----:B------:R-:W-:Y:S02]  /*0c70*/  CS2R R114, SRZ ;  /* 0x0000000000727805 */ /* 0x000fe4000001ff00 */
[----:B------:R-:W-:Y:S02]  /*0c80*/  CS2R R16, SRZ ;  /* 0x0000000000107805 */ /* 0x000fe4000001ff00 */
[----:B------:R-:W-:Y:S01]  /*0c90*/  CS2R R18, SRZ ;  /* 0x0000000000127805 */ /* 0x000fe2000001ff00 */
[----:B------:R1:W-:Y:S01]  /*0ca0*/  STL [R1+0xac], R0 ;  /* 0x0000ac0001007387 */ /* 0x0003e20000100800 */
[----:B------:R-:W-:Y:S02]  /*0cb0*/  CS2R R20, SRZ ;  /* 0x0000000000147805 */ /* 0x000fe4000001ff00 */
[----:B------:R-:W-:-:S02]  /*0cc0*/  CS2R R22, SRZ ;  /* 0x0000000000167805 */ /* 0x000fc4000001ff00 */
[----:B------:R-:W-:Y:S02]  /*0cd0*/  CS2R R24, SRZ ;  /* 0x0000000000187805 */ /* 0x000fe4000001ff00 */
[----:B------:R-:W-:Y:S02]  /*0ce0*/  CS2R R26, SRZ ;  /* 0x00000000001a7805 */ /* 0x000fe4000001ff00 */
[----:B------:R-:W-:Y:S02]  /*0cf0*/  CS2R R120, SRZ ;  /* 0x0000000000787805 */ /* 0x000fe4000001ff00 */
[----:B------:R-:W-:Y:S02]  /*0d00*/  CS2R R122, SRZ ;  /* 0x00000000007a7805 */ /* 0x000fe4000001ff00 */
[----:B------:R-:W-:Y:S02]  /*0d10*/  CS2R R4, SRZ ;  /* 0x0000000000047805 */ /* 0x000fe4000001ff00 */
[----:B------:R-:W-:-:S02]  /*0d20*/  CS2R R6, SRZ ;  /* 0x0000000000067805 */ /* 0x000fc4000001ff00 */
[----:B------:R-:W-:Y:S02]  /*0d30*/  CS2R R8, SRZ ;  /* 0x0000000000087805 */ /* 0x000fe4000001ff00 */
[----:B------:R-:W-:Y:S02]  /*0d40*/  CS2R R10, SRZ ;  /* 0x00000000000a7805 */ /* 0x000fe4000001ff00 */
[----:B------:R-:W-:Y:S02]  /*0d50*/  CS2R R12, SRZ ;  /* 0x00000000000c7805 */ /* 0x000fe4000001ff00 */
[----:B------:R-:W-:Y:S01]  /*0d60*/  CS2R R14, SRZ ;  /* 0x00000000000e7805 */ /* 0x000fe2000001ff00 */
[----:B-1----:R-:W-:Y:S06]  /*0d70*/  BRA `(.L_x_1) ;  /* 0x0000007000187947 */ /* 0x002fec0003800000 */
.L_x_0:
[----:B------:R-:W-:Y:S01]  /*0d80*/  IABS R2, R103 ;  /* 0x0000006700027213 */ /* 0x000fe20000000000 */
[----:B------:R-:W1:Y:S01]  /*0d90*/  LDCU UR5, c[0x0][0x3b0] ;  /* 0x00007600ff0577ac */ /* 0x000e620008000800 */
[----:B------:R-:W-:Y:S01]  /*0da0*/  IABS R0, R102 ;  /* 0x0000006600007213 */ /* 0x000fe20000000000 */
[----:B------:R-:W2:Y:S01]  /*0db0*/  LDC R162, c[0x0][0x3ac] ;  /* 0x0000eb00ffa27b82 */ /* 0x000ea20000000800 */
[----:B------:R-:W3:Y:S01]  /*0dc0*/  I2F.RP R3, R2 ;  /* 0x0000000200037306 */ /* 0x000ee20000209400 */
[----:B------:R-:W-:Y:S01]  /*0dd0*/  IABS R10, R241 ;  /* 0x000000f1000a7213 */ /* 0x000fe20000000000 */
[----:B------:R-:W4:Y:S01]  /*0de0*/  LDCU UR6, c[0x0][0x3a4] ;  /* 0x00007480ff0677ac */ /* 0x000f220008000800 */
[----:B------:R-:W-:Y:S02]  /*0df0*/  IABS R19, R247 ;  /* 0x000000f700137213 */ /* 0x000fe40000000000 */
[----:B------:R-:W-:Y:S01]  /*0e00*/  IABS R23, R249 ;  /* 0x000000f900177213 */ /* 0x000fe20000000000 */
[----:B------:R-:W5:Y:S01]  /*0e10*/  LDCU.128 UR12, c[0x0][0x380] ;  /* 0x00007000ff0c77ac */ /* 0x000f620008000c00 */
[----:B------:R-:W-:Y:S01]  /*0e20*/  IABS R29, R252 ;  /* 0x000000fc001d7213 */ /* 0x000fe20000000000 */
[----:B------:R-:W0:Y:S01]  /*0e30*/  I2F.RP R8, R0 ;  /* 0x0000000000087306 */ /* 0x000e220000209400 */
[----:B------:R-:W-:-:S02]  /*0e40*/  IABS R33, R118 ;  /* 0x0000007600217213 */ /* 0x000fc40000000000 */
[----:B------:R-:W-:Y:S02]  /*0e50*/  IABS R11, R242 ;  /* 0x000000f2000b7213 */ /* 0x000fe40000000000 */
[----:B------:R-:W-:Y:S02]  /*0e60*/  IABS R39, R108 ;  /* 0x0000006c00277213 */ /* 0x000fe40000000000 */
[----:B------:R-:W-:Y:S01]  /*0e70*/  IABS R12, R243 ;  /* 0x000000f3000c7213 */ /* 0x000fe20000000000 */
[----:B---3--:R-:W3:Y:S01]  /*0e80*/  MUFU.RCP R3, R3 ;  /* 0x0000000300037308 */ /* 0x008ee20000001000 */
[----:B------:R-:W-:Y:S02]  /*0e90*/  IABS R53, R104 ;  /* 0x0000006800357213 */ /* 0x000fe40000000000 */
[----:B------:R-:W-:Y:S02]  /*0ea0*/  IABS R17, R246 ;  /* 0x000000f600117213 */ /* 0x000fe40000000000 */
[----:B------:R-:W-:-:S02]  /*0eb0*/  IABS R59, R96 ;  /* 0x00000060003b7213 */ /* 0x000fc40000000000 */
[----:B------:R-:W-:Y:S01]  /*0ec0*/  IABS R21, R248 ;  /* 0x000000f800157213 */ /* 0x000fe20000000000 */
[----:B0-----:R-:W0:Y:S01]  /*0ed0*/  MUFU.RCP R8, R8 ;  /* 0x0000000800087308 */ /* 0x001e220000001000 */
[----:B------:R-:W-:Y:S01]  /*0ee0*/  IABS R27, R251 ;  /* 0x000000fb001b7213 */ /* 0x000fe20000000000 */
[----:B--2---:R-:W-:Y:S01]  /*0ef0*/  IMAD R164, R45, R162, RZ ;  /* 0x000000a22da47224 */ /* 0x004fe200078e02ff */
[----:B------:R-:W-:Y:S01]  /*0f00*/  IABS R63, R92 ;  /* 0x0000005c003f7213 */ /* 0x000fe20000000000 */
[----:B------:R-:W-:Y:S01]  /*0f10*/  IMAD.SHL.U32 R162, R162, 0x20, RZ ;  /* 0x00000020a2a27824 */ /* 0x000fe200078e00ff */
[----:B------:R-:W-:Y:S02]  /*0f20*/  IABS R31, R124 ;  /* 0x0000007c001f7213 */ /* 0x000fe40000000000 */
[----:B------:R-:W-:Y:S01]  /*0f30*/  IABS R69, R86 ;  /* 0x0000005600457213 */ /* 0x000fe20000000000 */
[----:B---3--:R-:W-:Y:S01]  /*0f40*/  VIADD R4, R3, 0xffffffe ;  /* 0x0ffffffe03047836 */ /* 0x008fe20000000000 */
[----:B------:R-:W-:-:S02]  /*0f50*/  IABS R37, R110 ;  /* 0x0000006e00257213 */ /* 0x000fc40000000000 */
[----:B------:R-:W-:Y:S01]  /*0f60*/  IABS R73, R82 ;  /* 0x0000005200497213 */ /* 0x000fe20000000000 */
[----:B------:R2:W3:Y:S01]  /*0f70*/  F2I.FTZ.U32.TRUNC.NTZ R5, R4 ;  /* 0x0000000400057305 */ /* 0x0004e2000021f000 */
[----:B------:R-:W-:Y:S02]  /*0f80*/  IABS R49, R106 ;  /* 0x0000006a00317213 */ /* 0x000fe40000000000 */
[----:B------:R-:W-:Y:S01]  /*0f90*/  IABS R79, R76 ;  /* 0x0000004c004f7213 */ /* 0x000fe20000000000 */
[----:B0-----:R-:W-:Y:S01]  /*0fa0*/  VIADD R6, R8, 0xffffffe ;  /* 0x0ffffffe08067836 */ /* 0x001fe20000000000 */
[----:B------:R-:W-:Y:S02]  /*0fb0*/  IABS R8, R240 ;  /* 0x000000f000087213 */ /* 0x000fe40000000000 */
[----:B------:R-:W-:Y:S01]  /*0fc0*/  IABS R57, R98 ;  /* 0x0000006200397213 */ /* 0x000fe20000000000 */
[----:B------:R0:W1:Y:S01]  /*0fd0*/  F2I.FTZ.U32.TRUNC.NTZ R7, R6 ;  /* 0x0000000600077305 */ /* 0x000062000021f000 */
[----:B--2---:R-:W-:Y:S01]  /*0fe0*/  IMAD.MOV.U32 R4, RZ, RZ, RZ ;  /* 0x000000ffff047224 */ /* 0x004fe200078e00ff */
[----:B------:R-:W-:-:S02]  /*0ff0*/  IABS R83, R72 ;  /* 0x0000004800537213 */ /* 0x000fc40000000000 */
[----:B------:R-:W-:Y:S02]  /*1000*/  IABS R61, R94 ;  /* 0x0000005e003d7213 */ /* 0x000fe40000000000 */
[----:B------:R-:W-:Y:S01]  /*1010*/  IABS R67, R88 ;  /* 0x0000005800437213 */ /* 0x000fe20000000000 */
[--C-:B---3--:R-:W-:Y:S01]  /*1020*/  IMAD.MOV R9, RZ, RZ, -R5.reuse ;  /* 0x000000ffff097224 */ /* 0x108fe200078e0a05 */
[----:B------:R-:W-:Y:S01]  /*1030*/  IABS R89, R66 ;  /* 0x0000004200597213 */ /* 0x000fe20000000000 */
[----:B0-----:R-:W-:Y:S01]  /*1040*/  IMAD.MOV.U32 R6, RZ, RZ, RZ ;  /* 0x000000ffff067224 */ /* 0x001fe200078e00ff */
[----:B------:R-:W-:Y:S01]  /*1050*/  IABS R71, R84 ;  /* 0x0000005400477213 */ /* 0x000fe20000000000 */
[----:B------:R-:W-:Y:S01]  /*1060*/  IMAD R9, R9, R2, RZ ;  /* 0x0000000209097224 */ /* 0x000fe200078e02ff */
[----:B------:R-:W-:Y:S02]  /*1070*/  IABS R93, R62 ;  /* 0x0000003e005d7213 */ /* 0x000fe40000000000 */
[----:B------:R-:W-:Y:S01]  /*1080*/  IABS R77, R78 ;  /* 0x0000004e004d7213 */ /* 0x000fe20000000000 */
[----:B------:R-:W-:Y:S01]  /*1090*/  IMAD.HI.U32 R3, R5, R9, R4 ;  /* 0x0000000905037227 */ /* 0x000fe200078e0004 */
[----:B------:R-:W-:-:S02]  /*10a0*/  IABS R99, R56 ;  /* 0x0000003800637213 */ /* 0x000fc40000000000 */
[----:B------:R-:W-:Y:S01]  /*10b0*/  IABS R81, R74 ;  /* 0x0000004a00517213 */ /* 0x000fe20000000000 */
[----:B-1----:R-:W-:Y:S01]  /*10c0*/  IMAD.MOV R13, RZ, RZ, -R7 ;  /* 0x000000ffff0d7224 */ /* 0x002fe200078e0a07 */
[----:B------:R-:W-:Y:S01]  /*10d0*/  IABS R87, R68 ;  /* 0x0000004400577213 */ /* 0x000fe20000000000 */
[----:B------:R-:W-:Y:S01]  /*10e0*/  IMAD.HI.U32 R4, R3, R8, RZ ;  /* 0x0000000803047227 */ /* 0x000fe200078e00ff */
[----:B------:R-:W-:Y:S02]  /*10f0*/  IABS R105, R52 ;  /* 0x0000003400697213 */ /* 0x000fe40000000000 */
[----:B------:R-:W-:Y:S01]  /*1100*/  IABS R91, R64 ;  /* 0x00000040005b7213 */ /* 0x000fe20000000000 */
[----:B------:R-:W-:Y:S01]  /*1110*/  IMAD R13, R13, R0, RZ ;  /* 0x000000000d0d7224 */ /* 0x000fe200078e02ff */
[----:B------:R-:W-:Y:S01]  /*1120*/  IABS R111, R46 ;  /* 0x0000002e006f7213 */ /* 0x000fe20000000000 */
[----:B------:R-:W-:Y:S01]  /*1130*/  IMAD.MOV R9, RZ, RZ, -R4 ;  /* 0x000000ffff097224 */ /* 0x000fe200078e0a04 */
[----:B------:R-:W-:Y:S01]  /*1140*/  IABS R97, R58 ;  /* 0x0000003a00617213 */ /* 0x000fe20000000000 */
[----:B------:R-:W-:Y:S01]  /*1150*/  IMAD.HI.U32 R5, R3, R10, RZ ;  /* 0x0000000a03057227 */ /* 0x000fe200078e00ff */
[----:B------:R-:W-:-:S02]  /*1160*/  IABS R115, R42 ;  /* 0x0000002a00737213 */ /* 0x000fc40000000000 */
[----:B------:R-:W-:Y:S01]  /*1170*/  IABS R101, R54 ;  /* 0x0000003600657213 */ /* 0x000fe20000000000 */
[----:B------:R-:W-:Y:S01]  /*1180*/  IMAD.HI.U32 R4, R7, R13, R6 ;  /* 0x0000000d07047227 */ /* 0x000fe200078e0006 */
[----:B------:R-:W-:Y:S02]  /*1190*/  IABS R13, R244 ;  /* 0x000000f4000d7213 */ /* 0x000fe40000000000 */
[----:B------:R-:W-:Y:S01]  /*11a0*/  IABS R109, R48 ;  /* 0x00000030006d7213 */ /* 0x000fe20000000000 */
[----:B------:R-:W-:Y:S01]  /*11b0*/  IMAD.MOV R7, RZ, RZ, -R5 ;  /* 0x000000ffff077224 */ /* 0x000fe200078e0a05 */
[----:B------:R-:W-:Y:S01]  /*11c0*/  IABS R121, R34 ;  /* 0x0000002200797213 */ /* 0x000fe20000000000 */
[----:B------:R-:W-:Y:S01]  /*11d0*/  IMAD R5, R2, R9, R8 ;  /* 0x0000000902057224 */ /* 0x000fe200078e0208 */
[----:B------:R-:W-:Y:S01]  /*11e0*/  IABS R113, R44 ;  /* 0x0000002c00717213 */ /* 0x000fe20000000000 */
[----:B------:R-:W-:Y:S01]  /*11f0*/  IMAD.HI.U32 R8, R3, R13, RZ ;  /* 0x0000000d03087227 */ /* 0x000fe200078e00ff */
[----:B------:R-:W-:-:S02]  /*1200*/  IABS R125, R30 ;  /* 0x0000001e007d7213 */ /* 0x000fc40000000000 */
[----:B------:R-:W-:Y:S01]  /*1210*/  IABS R119, R36 ;  /* 0x0000002400777213 */ /* 0x000fe20000000000 */
[----:B------:R-:W-:Y:S01]  /*1220*/  IMAD.MOV R8, RZ, RZ, -R8 ;  /* 0x000000ffff087224 */ /* 0x000fe200078e0a08 */
[----:B------:R-:W-:Y:S01]  /*1230*/  IABS R131, R233 ;  /* 0x000000e900837213 */ /* 0x000fe20000000000 */
[C---:B------:R-:W-:Y:S01]  /*1240*/  IMAD.HI.U32 R6, R3.reuse, R11, RZ ;  /* 0x0000000b03067227 */ /* 0x040fe200078e00ff */
[----:B------:R-:W-:Y:S02]  /*1250*/  IABS R123, R32 ;  /* 0x00000020007b7213 */ /* 0x000fe40000000000 */
[----:B------:R-:W-:Y:S01]  /*1260*/  IABS R141, R156 ;  /* 0x0000009c008d7213 */ /* 0x000fe20000000000 */
[C---:B------:R-:W-:Y:S01]  /*1270*/  IMAD R13, R2.reuse, R8, R13 ;  /* 0x00000008020d7224 */ /* 0x040fe200078e020d */
[----:B------:R-:W-:Y:S01]  /*1280*/  IABS R15, R245 ;  /* 0x000000f5000f7213 */ /* 0x000fe20000000000 */
[----:B------:R-:W-:Y:S01]  /*1290*/  IMAD.HI.U32 R8, R3, R19, RZ ;  /* 0x0000001303087227 */ /* 0x000fe200078e00ff */
[----:B------:R-:W-:-:S02]  /*12a0*/  ISETP.GT.U32.AND P2, PT, R2, R5, PT ;  /* 0x000000050200720c */ /* 0x000fc40003f44070 */
[C---:B------:R-:W-:Y:S01]  /*12b0*/  ISETP.GT.U32.AND P0, PT, R2.reuse, R13, PT ;  /* 0x0000000d0200720c */ /* 0x040fe20003f04070 */
[----:B------:R-:W-:Y:S01]  /*12c0*/  IMAD.MOV R8, RZ, RZ, -R8 ;  /* 0x000000ffff087224 */ /* 0x000fe200078e0a08 */
[----:B------:R-:W-:Y:S01]  /*12d0*/  IABS R25, R250 ;  /* 0x000000fa00197213 */ /* 0x000fe20000000000 */
[----:B------:R-:W-:Y:S01]  /*12e0*/  IMAD.MOV R6, RZ, RZ, -R6 ;  /* 0x000000ffff067224 */ /* 0x000fe200078e0a06 */
[----:B------:R-:W-:Y:S01]  /*12f0*/  IABS R35, R116 ;  /* 0x0000007400237213 */ /* 0x000fe20000000000 */
[C---:B------:R-:W-:Y:S01]  /*1300*/  IMAD R19, R2.reuse, R8, R19 ;  /* 0x0000000802137224 */ /* 0x040fe200078e0213 */
[----:B------:R-:W-:Y:S01]  /*1310*/  IABS R55, R100 ;  /* 0x0000006400377213 */ /* 0x000fe20000000000 */
[C---:B------:R-:W-:Y:S01]  /*1320*/  IMAD.HI.U32 R8, R3.reuse, R23, RZ ;  /* 0x0000001703087227 */ /* 0x040fe200078e00ff */
[----:B------:R-:W-:Y:S02]  /*1330*/  IABS R65, R90 ;  /* 0x0000005a00417213 */ /* 0x000fe40000000000 */
[----:B------:R-:W-:Y:S01]  /*1340*/  IABS R75, R80 ;  /* 0x00000050004b7213 */ /* 0x000fe20000000000 */
[----:B------:R-:W-:Y:S01]  /*1350*/  IMAD.MOV R8, RZ, RZ, -R8 ;  /* 0x000000ffff087224 */ /* 0x000fe200078e0a08 */
[----:B------:R-:W-:Y:S01]  /*1360*/  IABS R85, R70 ;  /* 0x0000004600557213 */ /* 0x000fe20000000000 */
[C---:B------:R-:W-:Y:S01]  /*1370*/  IMAD R9, R2.reuse, R6, R11 ;  /* 0x0000000602097224 */ /* 0x040fe200078e020b */
[----:B------:R-:W-:Y:S01]  /*1380*/  IABS R95, R60 ;  /* 0x0000003c005f7213 */ /* 0x000fe20000000000 */
[C---:B------:R-:W-:Y:S01]  /*1390*/  IMAD R23, R2.reuse, R8, R23 ;  /* 0x0000000802177224 */ /* 0x040fe200078e0217 */
[----:B------:R-:W-:Y:S01]  /*13a0*/  IABS R107, R50 ;  /* 0x00000032006b7213 */ /* 0x000fe20000000000 */
[----:B------:R-:W-:Y:S01]  /*13b0*/  IMAD.HI.U32 R8, R3, R29, RZ ;  /* 0x0000001d03087227 */ /* 0x000fe200078e00ff */
[----:B------:R-:W-:-:S02]  /*13c0*/  ISETP.GT.U32.AND P5, PT, R2, R9, PT ;  /* 0x000000090200720c */ /* 0x000fc40003fa4070 */
[----:B------:R-:W-:Y:S01]  /*13d0*/  IABS R117, R38 ;  /* 0x0000002600757213 */ /* 0x000fe20000000000 */
[----:B------:R-:W-:Y:S01]  /*13e0*/  IMAD.MOV R8, RZ, RZ, -R8 ;  /* 0x000000ffff087224 */ /* 0x000fe200078e0a08 */
[----:B------:R-:W-:Y:S01]  /*13f0*/  IABS R129, R232 ;  /* 0x000000e800817213 */ /* 0x000fe20000000000 */
[C---:B------:R-:W-:Y:S01]  /*1400*/  IMAD.HI.U32 R6, R3.reuse, R12, RZ ;  /* 0x0000000c03067227 */ /* 0x040fe200078e00ff */
[----:B------:R-:W-:Y:S02]  /*1410*/  IABS R127, R28 ;  /* 0x0000001c007f7213 */ /* 0x000fe40000000000 */
        /* <DEDUP_REMOVED lines=8> */
[----:B------:R-:W-:Y:S01]  /*14a0*/  IMAD.MOV R11, RZ, RZ, -R6 ;  /* 0x000000ffff0b7224 */ /* 0x000fe200078e0a06 */
[----:B------:R-:W-:Y:S01]  /*14b0*/  SHF.R.S32.HI R163, RZ, 0x1f, R164 ;  /* 0x0000001fffa37819 */ /* 0x000fe200000114a4 */
[----:B------:R-:W-:Y:S02]  /*14c0*/  IMAD R33, R2, R8, R33 ;  /* 0x0000000802217224 */ /* 0x000fe400078e0221 */
[----:B------:R-:W-:Y:S01]  /*14d0*/  IMAD.HI.U32 R8, R3, R39, RZ ;  /* 0x0000002703087227 */ /* 0x000fe200078e00ff */
[----:B------:R-:W-:-:S03]  /*14e0*/  SHF.L.U64.HI R163, R164, 0x1, R163 ;  /* 0x00000001a4a37819 */ /* 0x000fc600000102a3 */
[----:B------:R-:W-:Y:S02]  /*14f0*/  IMAD.MOV R8, RZ, RZ, -R8 ;  /* 0x000000ffff087224 */ /* 0x000fe400078e0a08 */
[----:B------:R-:W-:-:S04]  /*1500*/  IMAD.HI.U32 R6, R3, R17, RZ ;  /* 0x0000001103067227 */ /* 0x000fc800078e00ff */
[----:B------:R-:W-:Y:S02]  /*1510*/  IMAD R39, R2, R8, R39 ;  /* 0x0000000802277224 */ /* 0x000fe400078e0227 */
[----:B------:R-:W-:-:S04]  /*1520*/  IMAD.HI.U32 R8, R3, R53, RZ ;  /* 0x0000003503087227 */ /* 0x000fc800078e00ff */
[----:B------:R-:W-:Y:S02]  /*1530*/  IMAD.MOV R8, RZ, RZ, -R8 ;  /* 0x000000ffff087224 */ /* 0x000fe400078e0a08 */
[----:B------:R-:W-:Y:S02]  /*1540*/  IMAD.MOV R6, RZ, RZ, -R6 ;  /* 0x000000ffff067224 */ /* 0x000fe400078e0a06 */
[----:B------:R-:W-:Y:S02]  /*1550*/  IMAD R53, R2, R8, R53 ;  /* 0x0000000802357224 */ /* 0x000fe400078e0235 */
[----:B------:R-:W-:-:S04]  /*1560*/  IMAD.HI.U32 R8, R3, R59, RZ ;  /* 0x0000003b03087227 */ /* 0x000fc800078e00ff */
[----:B------:R-:W-:Y:S02]  /*1570*/  IMAD R17, R2, R6, R17 ;  /* 0x0000000602117224 */ /* 0x000fe400078e0211 */
[----:B------:R-:W-:-:S04]  /*1580*/  IMAD.HI.U32 R6, R3, R21, RZ ;  /* 0x0000001503067227 */ /* 0x000fc800078e00ff */
[----:B------:R-:W-:Y:S02]  /*1590*/  IMAD.MOV R8, RZ, RZ, -R8 ;  /* 0x000000ffff087224 */ /* 0x000fe400078e0a08 */
[C---:B------:R-:W-:Y:S02]  /*15a0*/  IMAD R11, R2.reuse, R11, R12 ;  /* 0x0000000b020b7224 */ /* 0x040fe400078e020c */
[----:B------:R-:W-:Y:S02]  /*15b0*/  IMAD.MOV R12, RZ, RZ, -R6 ;  /* 0x000000ffff0c7224 */ /* 0x000fe400078e0a06 */
[C---:B------:R-:W-:Y:S01]  /*15c0*/  IMAD R59, R2.reuse, R8, R59 ;  /* 0x00000008023b7224 */ /* 0x040fe200078e023b */
[----:B------:R-:W-:Y:S01]  /*15d0*/  ISETP.GT.U32.AND P4, PT, R2, R11, PT ;  /* 0x0000000b0200720c */ /* 0x000fe20003f84070 */
[----:B------:R-:W-:-:S04]  /*15e0*/  IMAD.HI.U32 R6, R3, R27, RZ ;  /* 0x0000001b03067227 */ /* 0x000fc800078e00ff */
[----:B------:R-:W-:-:S04]  /*15f0*/  IMAD.HI.U32 R8, R3, R63, RZ ;  /* 0x0000003f03087227 */ /* 0x000fc800078e00ff */
[----:B------:R-:W-:Y:S02]  /*1600*/  IMAD.MOV R6, RZ, RZ, -R6 ;  /* 0x000000ffff067224 */ /* 0x000fe400078e0a06 */
[----:B------:R-:W-:Y:S02]  /*1610*/  IMAD.MOV R8, RZ, RZ, -R8 ;  /* 0x000000ffff087224 */ /* 0x000fe400078e0a08 */
[C---:B------:R-:W-:Y:S02]  /*1620*/  IMAD R27, R2.reuse, R6, R27 ;  /* 0x00000006021b7224 */ /* 0x040fe400078e021b */
[----:B------:R-:W-:Y:S02]  /*1630*/  IMAD R63, R2, R8, R63 ;  /* 0x00000008023f7224 */ /* 0x000fe400078e023f */
[----:B------:R-:W-:-:S04]  /*1640*/  IMAD.HI.U32 R6, R3, R31, RZ ;  /* 0x0000001f03067227 */ /* 0x000fc800078e00ff */
[----:B------:R-:W-:-:S04]  /*1650*/  IMAD.HI.U32 R8, R3, R69, RZ ;  /* 0x0000004503087227 */ /* 0x000fc800078e00ff */
[----:B------:R-:W-:Y:S02]  /*1660*/  IMAD R21, R2, R12, R21 ;  /* 0x0000000c02157224 */ /* 0x000fe400078e0215 */
[----:B------:R-:W-:Y:S02]  /*1670*/  IMAD.MOV R12, RZ, RZ, -R6 ;  /* 0x000000ffff0c7224 */ /* 0x000fe400078e0a06 */
[----:B------:R-:W-:Y:S02]  /*1680*/  IMAD.MOV R8, RZ, RZ, -R8 ;  /* 0x000000ffff087224 */ /* 0x000fe400078e0a08 */
[----:B------:R-:W-:-:S04]  /*1690*/  IMAD.HI.U32 R6, R3, R37, RZ ;  /* 0x0000002503067227 */ /* 0x000fc800078e00ff */
[----:B------:R-:W-:Y:S02]  /*16a0*/  IMAD R69, R2, R8, R69 ;  /* 0x0000000802457224 */ /* 0x000fe400078e0245 */
[----:B------:R-:W-:Y:S02]  /*16b0*/  IMAD.MOV R6, RZ, RZ, -R6 ;  /* 0x000000ffff067224 */ /* 0x000fe400078e0a06 */
[----:B------:R-:W-:-:S04]  /*16c0*/  IMAD.HI.U32 R8, R3, R73, RZ ;  /* 0x0000004903087227 */ /* 0x000fc800078e00ff */
[----:B------:R-:W-:Y:S02]  /*16d0*/  IMAD R37, R2, R6, R37 ;  /* 0x0000000602257224 */ /* 0x000fe400078e0225 */
[----:B------:R-:W-:Y:S02]  /*16e0*/  IMAD.MOV R8, RZ, RZ, -R8 ;  /* 0x000000ffff087224 */ /* 0x000fe400078e0a08 */
[----:B------:R-:W-:-:S04]  /*16f0*/  IMAD.HI.U32 R6, R3, R49, RZ ;  /* 0x0000003103067227 */ /* 0x000fc800078e00ff */
[C---:B------:R-:W-:Y:S02]  /*1700*/  IMAD R31, R2.reuse, R12, R31 ;  /* 0x0000000c021f7224 */ /* 0x040fe400078e021f */
[----:B------:R-:W-:Y:S02]  /*1710*/  IMAD R73, R2, R8, R73 ;  /* 0x0000000802497224 */ /* 0x000fe400078e0249 */
[----:B------:R-:W-:Y:S02]  /*1720*/  IMAD.MOV R12, RZ, RZ, -R6 ;  /* 0x000000ffff0c7224 */ /* 0x000fe400078e0a06 */
        /* <DEDUP_REMOVED lines=18> */
[C---:B------:R-:W-:Y:S02]  /*1850*/  IMAD R89, R2.reuse, R8, R89 ;  /* 0x0000000802597224 */ /* 0x040fe400078e0259 */
[----:B------:R-:W-:Y:S02]  /*1860*/  IMAD R61, R2, R12, R61 ;  /* 0x0000000c023d7224 */ /* 0x000fe400078e023d */
[----:B------:R-:W-:-:S04]  /*1870*/  IMAD.HI.U32 R8, R3, R93, RZ ;  /* 0x0000005d03087227 */ /* 0x000fc800078e00ff */
[----:B------:R-:W-:Y:S02]  /*1880*/  IMAD.MOV R12, RZ, RZ, -R6 ;  /* 0x000000ffff0c7224 */ /* 0x000fe400078e0a06 */
        /* <DEDUP_REMOVED lines=8> */
[----:B------:R-:W-:Y:S02]  /*1910*/  IMAD R71, R2, R12, R71 ;  /* 0x0000000c02477224 */ /* 0x000fe400078e0247 */
        /* <DEDUP_REMOVED lines=10> */
[----:B------:R-:W-:Y:S02]  /*19c0*/  IMAD R81, R2, R12, R81 ;  /* 0x0000000c02517224 */ /* 0x000fe400078e0251 */
        /* <DEDUP_REMOVED lines=32> */
[----:B------:R-:W-:Y:S02]  /*1bd0*/  IMAD R131, R2, R8, R131 ;  /* 0x0000000802837224 */ /* 0x000fe400078e0283 */
[----:B------:R-:W-:-:S04]  /*1be0*/  IMAD.HI.U32 R8, R3, R141, RZ ;  /* 0x0000008d03087227 */ /* 0x000fc800078e00ff */
[C---:B------:R-:W-:Y:S02]  /*1bf0*/  IMAD R123, R2.reuse, R12, R123 ;  /* 0x0000000c027b7224 */ /* 0x040fe400078e027b */
[----:B------:R-:W-:Y:S02]  /*1c00*/  IMAD.MOV R12, RZ, RZ, -R8 ;  /* 0x000000ffff0c7224 */ /* 0x000fe400078e0a08 */
[C---:B------:R-:W-:Y:S02]  /*1c10*/  IMAD R7, R2.reuse, R7, R10 ;  /* 0x0000000702077224 */ /* 0x040fe400078e020a */
[C---:B------:R-:W-:Y:S02]  /*1c20*/  IMAD R141, R2.reuse, R12, R141 ;  /* 0x0000000c028d7224 */ /* 0x040fe400078e028d */
[----:B------:R-:W-:Y:S01]  /*1c30*/  IMAD.HI.U32 R10, R3, R15, RZ ;  /* 0x0000000f030a7227 */ /* 0x000fe200078e00ff */
[C---:B------:R-:W-:Y:S02]  /*1c40*/  ISETP.GT.U32.AND P3, PT, R2.reuse, R7, PT ;  /* 0x000000070200720c */ /* 0x040fe40003f64070 */
[----:B------:R-:W-:Y:S01]  /*1c50*/  ISETP.GT.U32.AND P1, PT, R2, R141, PT ;  /* 0x0000008d0200720c */ /* 0x000fe20003f24070 */
[----:B------:R-:W-:-:S02]  /*1c60*/  IMAD.MOV R10, RZ, RZ, -R10 ;  /* 0x000000ffff0a7224 */ /* 0x000fc400078e0a0a */
[--C-:B------:R-:W-:Y:S01]  /*1c70*/  @!P0 IMAD.IADD R13, R13, 0x1, -R2.reuse ;  /* 0x000000010d0d8824 */ /* 0x100fe200078e0a02 */
[C---:B------:R-:W-:Y:S01]  /*1c80*/  ISETP.GT.U32.AND P0, PT, R2.reuse, R27, PT ;  /* 0x0000001b0200720c */ /* 0x040fe20003f04070 */
[C---:B------:R-:W-:Y:S02]  /*1c90*/  IMAD R15, R2.reuse, R10, R15 ;  /* 0x0000000a020f7224 */ /* 0x040fe400078e020f */
[----:B------:R-:W-:Y:S01]  /*1ca0*/  @!P2 IMAD.IADD R5, R5, 0x1, -R2 ;  /* 0x000000010505a824 */ /* 0x000fe200078e0a02 */
[C---:B------:R-:W-:Y:S01]  /*1cb0*/  ISETP.GT.U32.AND P2, PT, R2.reuse, R19, PT ;  /* 0x000000130200720c */ /* 0x040fe20003f44070 */
[----:B------:R-:W-:Y:S01]  /*1cc0*/  IMAD.HI.U32 R10, R3, R25, RZ ;  /* 0x00000019030a7227 */ /* 0x000fe200078e00ff */
[----:B------:R-:W-:-:S03]  /*1cd0*/  ISETP.GT.U32.AND P6, PT, R2, R15, PT ;  /* 0x0000000f0200720c */ /* 0x000fc60003fc4070 */
[--C-:B------:R-:W-:Y:S01]  /*1ce0*/  @!P1 IMAD.IADD R141, R141, 0x1, -R2.reuse ;  /* 0x000000018d8d9824 */ /* 0x100fe200078e0a02 */
[C---:B------:R-:W-:Y:S01]  /*1cf0*/  ISETP.GT.U32.AND P1, PT, R2.reuse, R17, PT ;  /* 0x000000110200720c */ /* 0x040fe20003f24070 */
[--C-:B------:R-:W-:Y:S01]  /*1d00*/  @!P3 IMAD.IADD R7, R7, 0x1, -R2.reuse ;  /* 0x000000010707b824 */ /* 0x100fe200078e0a02 */
[C---:B------:R-:W-:Y:S01]  /*1d10*/  ISETP.GT.U32.AND P3, PT, R2.reuse, R21, PT ;  /* 0x000000150200720c */ /* 0x040fe20003f64070 */
[----:B------:R-:W-:Y:S01]  /*1d20*/  @!P5 IMAD.IADD R9, R9, 0x1, -R2 ;  /* 0x000000010909d824 */ /* 0x000fe200078e0a02 */
[C---:B------:R-:W-:Y:S01]  /*1d30*/  ISETP.GT.U32.AND P5, PT, R2.reuse, R23, PT ;  /* 0x000000170200720c */ /* 0x040fe20003fa4070 */
[----:B------:R-:W-:Y:S02]  /*1d40*/  IMAD.MOV R10, RZ, RZ, -R10 ;  /* 0x000000ffff0a7224 */ /* 0x000fe400078e0a0a */
[--C-:B------:R-:W-:Y:S02]  /*1d50*/  @!P0 IMAD.IADD R27, R27, 0x1, -R2.reuse ;  /* 0x000000011b1b8824 */ /* 0x100fe400078e0a02 */
[----:B------:R-:W-:Y:S01]  /*1d60*/  @!P6 IMAD.IADD R15, R15, 0x1, -R2 ;  /* 0x000000010f0fe824 */ /* 0x000fe200078e0a02 */
[C---:B------:R-:W-:Y:S01]  /*1d70*/  ISETP.GT.U32.AND P6, PT, R2.reuse, R141, PT ;  /* 0x0000008d0200720c */ /* 0x040fe20003fc4070 */
[----:B------:R-:W-:-:S02]  /*1d80*/  IMAD R25, R2, R10, R25 ;  /* 0x0000000a02197224 */ /* 0x000fc400078e0219 */
[--C-:B------:R-:W-:Y:S01]  /*1d90*/  @!P1 IMAD.IADD R17, R17, 0x1, -R2.reuse ;  /* 0x0000000111119824 */ /* 0x100fe200078e0a02 */
[C---:B------:R-:W-:Y:S01]  /*1da0*/  ISETP.GT.U32.AND P1, PT, R2.reuse, R5, PT ;  /* 0x000000050200720c */ /* 0x040fe20003f24070 */
[--C-:B------:R-:W-:Y:S01]  /*1db0*/  @!P4 IMAD.IADD R11, R11, 0x1, -R2.reuse ;  /* 0x000000010b0bc824 */ /* 0x100fe200078e0a02 */
[C---:B------:R-:W-:Y:S01]  /*1dc0*/  ISETP.GT.U32.AND P0, PT, R2.reuse, R15, PT ;  /* 0x0000000f0200720c */ /* 0x040fe20003f04070 */
[--C-:B------:R-:W-:Y:S01]  /*1dd0*/  @!P2 IMAD.IADD R19, R19, 0x1, -R2.reuse ;  /* 0x000000011313a824 */ /* 0x100fe200078e0a02 */
[C---:B------:R-:W-:Y:S01]  /*1de0*/  ISETP.GT.U32.AND P4, PT, R2.reuse, R25, PT ;  /* 0x000000190200720c */ /* 0x040fe20003f84070 */
[--C-:B------:R-:W-:Y:S01]  /*1df0*/  @!P3 IMAD.IADD R21, R21, 0x1, -R2.reuse ;  /* 0x000000011515b824 */ /* 0x100fe200078e0a02 */
[C---:B------:R-:W-:Y:S01]  /*1e00*/  ISETP.GT.U32.AND P2, PT, R2.reuse, R7, PT ;  /* 0x000000070200720c */ /* 0x040fe20003f44070 */
        /* <DEDUP_REMOVED lines=12> */
[----:B------:R-:W-:Y:S02]  /*1ed0*/  IMAD.MOV R10, RZ, RZ, -R10 ;  /* 0x000000ffff0a7224 */ /* 0x000fe400078e0a0a */
[--C-:B------:R-:W-:Y:S01]  /*1ee0*/  @!P3 IMAD.IADD R9, R9, 0x1, -R2.reuse ;  /* 0x000000010909b824 */ /* 0x100fe200078e0a02 */
[C---:B------:R-:W-:Y:S01]  /*1ef0*/  ISETP.GT.U32.AND P3, PT, R2.reuse, R21, PT ;  /* 0x000000150200720c */ /* 0x040fe20003f64070 */
[--C-:B------:R-:W-:Y:S01]  /*1f00*/  @!P5 IMAD.IADD R11, R11, 0x1, -R2.reuse ;  /* 0x000000010b0bd824 */ /* 0x100fe200078e0a02 */
[C---:B------:R-:W-:Y:S01]  /*1f10*/  ISETP.GT.U32.AND P5, PT, R2.reuse, R23, PT ;  /* 0x000000170200720c */ /* 0x040fe20003fa4070 */
[----:B------:R-:W-:Y:S01]  /*1f20*/  @!P1 IMAD.IADD R17, R17, 0x1, -R2 ;  /* 0x0000000111119824 */ /* 0x000fe200078e0a02 */
[C---:B------:R-:W-:Y:S01]  /*1f30*/  ISETP.GT.U32.AND P1, PT, R2.reuse, R31, PT ;  /* 0x0000001f0200720c */ /* 0x040fe20003f24070 */
[----:B------:R-:W-:-:S02]  /*1f40*/  IMAD R35, R2, R10, R35 ;  /* 0x0000000a02237224 */ /* 0x000fc400078e0223 */
[----:B------:R-:W-:-:S04]  /*1f50*/  IMAD.HI.U32 R10, R3, R55, RZ ;  /* 0x00000037030a7227 */ /* 0x000fc800078e00ff */
[----:B------:R-:W-:Y:S01]  /*1f60*/  @!P0 IMAD.IADD R29, R29, 0x1, -R2 ;  /* 0x000000011d1d8824 */ /* 0x000fe200078e0a02 */
[C---:B------:R-:W-:Y:S01]  /*1f70*/  ISETP.GT.U32.AND P0, PT, R2.reuse, R53, PT ;  /* 0x000000350200720c */ /* 0x040fe20003f04070 */
[----:B------:R-:W-:Y:S02]  /*1f80*/  IMAD.MOV R10, RZ, RZ, -R10 ;  /* 0x000000ffff0a7224 */ /* 0x000fe400078e0a0a */
[--C-:B------:R-:W-:Y:S01]  /*1f90*/  @!P4 IMAD.IADD R13, R13, 0x1, -R2.reuse ;  /* 0x000000010d0dc824 */ /* 0x100fe200078e0a02 */
[C---:B------:R-:W-:Y:S01]  /*1fa0*/  ISETP.GT.U32.AND P4, PT, R2.reuse, R25, PT ;  /* 0x000000190200720c */ /* 0x040fe20003f84070 */
[C---:B------:R-:W-:Y:S02]  /*1fb0*/  IMAD R55, R2.reuse, R10, R55 ;  /* 0x0000000a02377224 */ /* 0x040fe400078e0237 */
[--C-:B------:R-:W-:Y:S01]  /*1fc0*/  @!P2 IMAD.IADD R19, R19, 0x1, -R2.reuse ;  /* 0x000000011313a824 */ /* 0x100fe200078e0a02 */
[C---:B------:R-:W-:Y:S01]  /*1fd0*/  ISETP.GT.U32.AND P2, PT, R2.reuse, R33, PT ;  /* 0x000000210200720c */ /* 0x040fe20003f44070 */
[--C-:B------:R-:W-:Y:S01]  /*1fe0*/  @!P3 IMAD.IADD R21, R21, 0x1, -R2.reuse ;  /* 0x000000011515b824 */ /* 0x100fe200078e0a02 */
[C---:B------:R-:W-:Y:S01]  /*1ff0*/  ISETP.GT.U32.AND P3, PT, R2.reuse, R35, PT ;  /* 0x000000230200720c */ /* 0x040fe20003f64070 */
[--C-:B------:R-:W-:Y:S01]  /*2000*/  @!P5 IMAD.IADD R23, R23, 0x1, -R2.reuse ;  /* 0x000000011717d824 */ /* 0x100fe200078e0a02 */
[C---:B------:R-:W-:Y:S01]  /*2010*/  ISETP.GT.U32.AND P5, PT, R2.reuse, R37, PT ;  /* 0x000000250200720c */ /* 0x040fe20003fa4070 */
[--C-:B------:R-:W-:Y:S01]  /*2020*/  @!P1 IMAD.IADD R31, R31, 0x1, -R2.reuse ;  /* 0x000000011f1f9824 */ /* 0x100fe200078e0a02 */
[----:B------:R-:W-:Y:S01]  /*2030*/  ISETP.GT.U32.AND P1, PT, R2, R55, PT ;  /* 0x000000370200720c */ /* 0x000fe20003f24070 */
[----:B------:R-:W-:-:S02]  /*2040*/  @!P0 IMAD.IADD R53, R53, 0x1, -R2 ;  /* 0x0000000135358824 */ /* 0x000fc400078e0a02 */
        /* <DEDUP_REMOVED lines=31> */
[----:B------:R-:W-:Y:S01]  /*2240*/  ISETP.GT.U32.AND P6, PT, R2, R29, PT ;  /* 0x0000001d0200720c */ /* 0x000fe20003fc4070 */
[----:B------:R-:W-:-:S02]  /*2250*/  IMAD.MOV R10, RZ, RZ, -R10 ;  /* 0x000000ffff0a7224 */ /* 0x000fc400078e0a0a */
        /* <DEDUP_REMOVED lines=18> */
[----:B------:R-:W-:Y:S01]  /*2380*/  @!P2 IMAD.IADD R57, R57, 0x1, -R2 ;  /* 0x000000013939a824 */ /* 0x000fe200078e0a02 */
[----:B------:R-:W-:Y:S01]  /*2390*/  ISETP.GT.U32.AND P2, PT, R2, R71, PT ;  /* 0x000000470200720c */ /* 0x000fe20003f44070 */
[----:B------:R-:W-:-:S04]  /*23a0*/  IMAD.HI.U32 R10, R3, R85, RZ ;  /* 0x00000055030a7227 */ /* 0x000fc800078e00ff */
        /* <DEDUP_REMOVED lines=26> */
[----:B------:R-:W-:-:S04]  /*2550*/  IMAD.HI.U32 R10, R3, R95, RZ ;  /* 0x0000005f030a7227 */ /* 0x000fc800078e00ff */
        /* <DEDUP_REMOVED lines=14> */
[--C-:B------:R-:W-:Y:S02]  /*2640*/  @!P0 IMAD.IADD R81, R81, 0x1, -R2.reuse ;  /* 0x0000000151518824 */ /* 0x100fe400078e0a02 */
        /* <DEDUP_REMOVED lines=49> */
[----:B------:R-:W-:Y:S01]  /*2960*/  ISETP.GT.U32.AND P0, PT, R2, R111, PT ;  /* 0x0000006f0200720c */ /* 0x000fe20003f04070 */
[----:B------:R-:W-:-:S04]  /*2970*/  IMAD.HI.U32 R10, R3, R127, RZ ;  /* 0x0000007f030a7227 */ /* 0x000fc800078e00ff */
[----:B------:R-:W-:Y:S02]  /*2980*/  IMAD.MOV R6, RZ, RZ, -R6 ;  /* 0x000000ffff067224 */ /* 0x000fe400078e0a06 */
[----:B------:R-:W-:Y:S02]  /*2990*/  IMAD.MOV R10, RZ, RZ, -R10 ;  /* 0x000000ffff0a7224 */ /* 0x000fe400078e0a0a */
[C---:B------:R-:W-:Y:S02]  /*29a0*/  IMAD R129, R2.reuse, R6, R129 ;  /* 0x0000000602817224 */ /* 0x040fe400078e0281 */
[--C-:B------:R-:W-:Y:S01]  /*29b0*/  @!P6 IMAD.IADD R109, R109, 0x1, -R2.reuse ;  /* 0x000000016d6de824 */ /* 0x100fe200078e0a02 */
[C---:B------:R-:W-:Y:S01]  /*29c0*/  ISETP.GT.U32.AND P6, PT, R2.reuse, R95, PT ;  /* 0x0000005f0200720c */ /* 0x040fe20003fc4070 */
[----:B------:R-:W-:Y:S01]  /*29d0*/  @!P2 IMAD.IADD R115, R115, 0x1, -R2 ;  /* 0x000000017373a824 */ /* 0x000fe200078e0a02 */
[----:B------:R-:W-:Y:S01]  /*29e0*/  ISETP.GT.U32.AND P2, PT, R2, R101, PT ;  /* 0x000000650200720c */ /* 0x000fe20003f44070 */
[----:B------:R-:W-:-:S04]  /*29f0*/  IMAD.HI.U32 R6, R3, R133, RZ ;  /* 0x0000008503067227 */ /* 0x000fc800078e00ff */
[C---:B------:R-:W-:Y:S02]  /*2a00*/  IMAD R127, R2.reuse, R10, R127 ;  /* 0x0000000a027f7224 */ /* 0x040fe400078e027f */
        /* <DEDUP_REMOVED lines=9> */
[----:B------:R-:W-:-:S04]  /*2aa0*/  IMAD.HI.U32 R8, R3, R135, RZ ;  /* 0x0000008703087227 */ /* 0x000fc800078e00ff */
[----:B------:R-:W-:-:S04]  /*2ab0*/  IMAD.HI.U32 R6, R3, R137, RZ ;  /* 0x0000008903067227 */ /* 0x000fc800078e00ff */
[----:B------:R-:W-:Y:S01]  /*2ac0*/  @!P0 IMAD.IADD R111, R111, 0x1, -R2 ;  /* 0x000000016f6f8824 */ /* 0x000fe200078e0a02 */
[----:B------:R-:W-:Y:S01]  /*2ad0*/  ISETP.GT.U32.AND P0, PT, R2, R125, PT ;  /* 0x0000007d0200720c */ /* 0x000fe20003f04070 */
[----:B------:R-:W-:Y:S02]  /*2ae0*/  IMAD.MOV R12, RZ, RZ, -R8 ;  /* 0x000000ffff0c7224 */ /* 0x000fe400078e0a08 */
[----:B------:R-:W-:Y:S02]  /*2af0*/  IMAD.MOV R6, RZ, RZ, -R6 ;  /* 0x000000ffff067224 */ /* 0x000fe400078e0a06 */
[----:B------:R-:W-:-:S04]  /*2b00*/  IMAD.HI.U32 R8, R3, R139, RZ ;  /* 0x0000008b03087227 */ /* 0x000fc800078e00ff */
[C---:B------:R-:W-:Y:S01]  /*2b10*/  IMAD R137, R2.reuse, R6, R137 ;  /* 0x0000000602897224 */ /* 0x040fe200078e0289 */
[----:B------:R-:W-:Y:S01]  /*2b20*/  IABS R6, R238 ;  /* 0x000000ee00067213 */ /* 0x000fe20000000000 */
        /* <DEDUP_REMOVED lines=16> */
[C---:B------:R-:W-:Y:S02]  /*2c30*/  IMAD R133, R2.reuse, R10, R133 ;  /* 0x0000000a02857224 */ /* 0x040fe400078e0285 */
[C---:B------:R-:W-:Y:S02]  /*2c40*/  IMAD R135, R2.reuse, R12, R135 ;  /* 0x0000000c02877224 */ /* 0x040fe400078e0287 */
[C---:B------:R-:W-:Y:S02]  /*2c50*/  IMAD R3, R2.reuse, R3, R6 ;  /* 0x0000000302037224 */ /* 0x040fe400078e0206 */
[--C-:B------:R-:W-:Y:S01]  /*2c60*/  @!P6 IMAD.IADD R95, R95, 0x1, -R2.reuse ;  /* 0x000000015f5fe824 */ /* 0x100fe200078e0a02 */
[C---:B------:R-:W-:Y:S01]  /*2c70*/  ISETP.GT.U32.AND P6, PT, R2.reuse, R117, PT ;  /* 0x000000750200720c */ /* 0x040fe20003fc4070 */
        /* <DEDUP_REMOVED lines=13> */
[----:B------:R-:W-:Y:S01]  /*2d50*/  ISETP.GT.U32.AND P0, PT, R2, R127, PT ;  /* 0x0000007f0200720c */ /* 0x000fe20003f04070 */
[----:B------:R-:W-:-:S02]  /*2d60*/  IMAD R143, R0, R4, R143 ;  /* 0x00000004008f7224 */ /* 0x000fc400078e028f */
[--C-:B------:R-:W-:Y:S01]  /*2d70*/  @!P6 IMAD.IADD R117, R117, 0x1, -R2.reuse ;  /* 0x000000017575e824 */ /* 0x100fe200078e0a02 */
[----:B------:R-:W-:Y:S01]  /*2d80*/  ISETP.GT.U32.AND P6, PT, R2, R131, PT ;  /* 0x000000830200720c */ /* 0x000fe20003fc4070 */
[--C-:B------:R-:W-:Y:S01]  /*2d90*/  @!P2 IMAD.IADD R129, R129, 0x1, -R2.reuse ;  /* 0x000000018181a824 */ /* 0x100fe200078e0a02 */
[----:B------:R-:W-:Y:S01]  /*2da0*/  ISETP.GT.U32.AND P2, PT, R0, R143, PT ;  /* 0x0000008f0000720c */ /* 0x000fe20003f44070 */
        /* <DEDUP_REMOVED lines=21> */
[--C-:B------:R-:W-:Y:S01]  /*2f00*/  @!P0 IMAD.IADD R139, R139, 0x1, -R2.reuse ;  /* 0x000000018b8b8824 */ /* 0x100fe200078e0a02 */
[----:B------:R-:W-:Y:S01]  /*2f10*/  ISETP.GT.U32.AND P1, PT, R0, R143, PT ;  /* 0x0000008f0000720c */ /* 0x000fe20003f24070 */
[--C-:B------:R-:W-:Y:S01]  /*2f20*/  @!P6 IMAD.IADD R119, R119, 0x1, -R2.reuse ;  /* 0x000000017777e824 */ /* 0x100fe200078e0a02 */
[----:B------:R-:W-:Y:S01]  /*2f30*/  ISETP.GE.AND P0, PT, R245, RZ, PT ;  /* 0x000000fff500720c */ /* 0x000fe20003f06270 */
[----:B------:R-:W-:Y:S01]  /*2f40*/  IMAD.SHL.U32 R164, R164, 0x2, RZ ;  /* 0x00000002a4a47824 */ /* 0x000fe200078e00ff */
[----:B------:R-:W-:Y:S01]  /*2f50*/  ISETP.GT.U32.AND P6, PT, R2, R3, PT ;  /* 0x000000030200720c */ /* 0x000fe20003fc4070 */
[--C-:B------:R-:W-:Y:S01]  /*2f60*/  @!P2 IMAD.IADD R131, R131, 0x1, -R2.reuse ;  /* 0x000000018383a824 */ /* 0x100fe200078e0a02 */
[----:B------:R-:W-:Y:S01]  /*2f70*/  ISETP.GE.AND P2, PT, R240, RZ, PT ;  /* 0x000000fff000720c */ /* 0x000fe20003f46270 */
[--C-:B------:R-:W-:Y:S01]  /*2f80*/  @!P3 IMAD.IADD R133, R133, 0x1, -R2.reuse ;  /* 0x000000018585b824 */ /* 0x100fe200078e0a02 */
[----:B------:R-:W-:Y:S01]  /*2f90*/  ISETP.GE.AND P3, PT, R241, RZ, PT ;  /* 0x000000fff100720c */ /* 0x000fe20003f66270 */
[--C-:B------:R-:W-:Y:S01]  /*2fa0*/  @!P4 IMAD.IADD R135, R135, 0x1, -R2.reuse ;  /* 0x000000018787c824 */ /* 0x100fe200078e0a02 */
[----:B------:R-:W-:Y:S01]  /*2fb0*/  ISETP.GE.AND P4, PT, R243, RZ, PT ;  /* 0x000000fff300720c */ /* 0x000fe20003f86270 */
[----:B------:R-:W-:Y:S01]  /*2fc0*/  @!P5 IMAD.IADD R137, R137, 0x1, -R2 ;  /* 0x000000018989d824 */ /* 0x000fe200078e0a02 */
[----:B------:R-:W-:Y:S01]  /*2fd0*/  ISETP.GE.AND P5, PT, R242, RZ, PT ;  /* 0x000000fff200720c */ /* 0x000fe20003fa6270 */
[----:B------:R-:W-:Y:S01]  /*2fe0*/  @!P1 IMAD.IADD R143, R143, 0x1, -R0 ;  /* 0x000000018f8f9824 */ /* 0x000fe200078e0a00 */
[----:B------:R-:W-:Y:S01]  /*2ff0*/  ISETP.GE.AND P1, PT, R244, RZ, PT ;  /* 0x000000fff400720c */ /* 0x000fe20003f26270 */
[----:B------:R-:W-:Y:S01]  /*3000*/  @!P0 IMAD.MOV R15, RZ, RZ, -R15 ;  /* 0x000000ffff0f8224 */ /* 0x000fe200078e0a0f */
[----:B------:R-:W-:Y:S01]  /*3010*/  ISETP.GE.AND P0, PT, R251, RZ, PT ;  /* 0x000000fffb00720c */ /* 0x000fe20003f06270 */
[----:B------:R-:W-:Y:S01]  /*3020*/  @!P6 IMAD.IADD R3, R3, 0x1, -R2 ;  /* 0x000000010303e824 */ /* 0x000fe200078e0a02 */
[----:B------:R-:W-:Y:S01]  /*3030*/  ISETP.GE.AND P6, PT, R239, RZ, PT ;  /* 0x000000ffef00720c */ /* 0x000fe20003fc6270 */
[----:B------:R-:W-:Y:S01]  /*3040*/  @!P2 IMAD.MOV R5, RZ, RZ, -R5 ;  /* 0x000000ffff05a224 */ /* 0x000fe200078e0a05 */
        /* <DEDUP_REMOVED lines=11> */
[----:B------:R-:W-:Y:S01]  /*3100*/  IMAD.MOV.U32 R0, RZ, RZ, R143 ;  /* 0x000000ffff007224 */ /* 0x000fe200078e008f */
[----:B------:R-:W-:Y:S01]  /*3110*/  LOP3.LUT R2, RZ, R103, RZ, 0x33, !PT ;  /* 0x00000067ff027212 */ /* 0x000fe200078e33ff */
        /* <DEDUP_REMOVED lines=12> */
[----:B------:R-:W-:-:S02]  /*31e0*/  @!P6 IMAD.MOV R0, RZ, RZ, -R0 ;  /* 0x000000ffff00e224 */ /* 0x000fc400078e0a00 */
        /* <DEDUP_REMOVED lines=11> */
[----:B------:R-:W-:-:S03]  /*32a0*/  ISETP.GE.AND P0, PT, R82, RZ, PT ;  /* 0x000000ff5200720c */ /* 0x000fc60003f06270 */
        /* <DEDUP_REMOVED lines=60> */
[----:B------:R-:W-:-:S02]  /*3670*/  IMAD.SHL.U32 R42, R40, 0x20, RZ ;  /* 0x00000020282a7824 */ /* 0x000fc400078e00ff */
        /* <DEDUP_REMOVED lines=11> */
[----:B------:R-:W-:Y:S01]  /*3730*/  ISETP.NE.AND P0, PT, R102, RZ, PT ;  /* 0x000000ff6600720c */ /* 0x000fe20003f05270 */
[----:B------:R-:W0:Y:S01]  /*3740*/  LDC R40, c[0x0][0x3a8] ;  /* 0x0000ea00ff287b82 */ /* 0x000e220000000800 */
[----:B------:R1:W-:Y:S01]  /*3750*/  STL [R1+0xac], R42 ;  /* 0x0000ac2a01007387 */ /* 0x0003e20000100800 */
        /* <DEDUP_REMOVED lines=9> */
[----:B------:R-:W-:-:S02]  /*37f0*/  ISETP.NE.AND P1, PT, R103, RZ, PT ;  /* 0x000000ff6700720c */ /* 0x000fc40003f25270 */
[----:B------:R-:W-:Y:S02]  /*3800*/  @!P0 LOP3.LUT R0, RZ, R102, RZ, 0x33, !PT ;  /* 0x00000066ff008212 */ /* 0x000fe400078e33ff */
[C---:B------:R-:W-:Y:S01]  /*3810*/  SEL R5, R2.reuse, R5, !P1 ;  /* 0x0000000502057207 */ /* 0x040fe20004800000 */
[----:B------:R-:W-:Y:S01]  /*3820*/  @!P2 IMAD.MOV R137, RZ, RZ, -R137 ;  /* 0x000000ffff89a224 */ /* 0x000fe200078e0a89 */
[----:B------:R-:W-:Y:S01]  /*3830*/  SEL R7, R2, R7, !P1 ;  /* 0x0000000702077207 */ /* 0x000fe20004800000 */
[----:B----4-:R-:W-:Y:S01]  /*3840*/  IMAD R0, R0, UR6, RZ ;  /* 0x0000000600007c24 */ /* 0x010fe2000f8e02ff */
[C---:B------:R-:W-:Y:S01]  /*3850*/  SEL R9, R2.reuse, R9, !P1 ;  /* 0x0000000902097207 */ /* 0x040fe20004800000 */
[----:B------:R-:W-:Y:S01]  /*3860*/  IMAD R5, R5, UR5, RZ ;  /* 0x0000000505057c24 */ /* 0x000fe2000f8e02ff */
[C---:B------:R-:W-:Y:S01]  /*3870*/  SEL R11, R2.reuse, R11, !P1 ;  /* 0x0000000b020b7207 */ /* 0x040fe20004800000 */
[----:B------:R-:W-:Y:S01]  /*3880*/  @!P3 IMAD.MOV R139, RZ, RZ, -R139 ;  /* 0x000000ffff8bb224 */ /* 0x000fe200078e0a8b */
[C---:B------:R-:W-:Y:S01]  /*3890*/  SEL R13, R2.reuse, R13, !P1 ;  /* 0x0000000d020d7207 */ /* 0x040fe20004800000 */
[----:B------:R-:W-:Y:S01]  /*38a0*/  @!P5 IMAD.MOV R3, RZ, RZ, -R3 ;  /* 0x000000ffff03d224 */ /* 0x000fe200078e0a03 */
[C---:B------:R-:W-:Y:S01]  /*38b0*/  SEL R15, R2.reuse, R15, !P1 ;  /* 0x0000000f020f7207 */ /* 0x040fe20004800000 */
[----:B------:R-:W-:Y:S01]  /*38c0*/  @!P4 IMAD.MOV R141, RZ, RZ, -R141 ;  /* 0x000000ffff8dc224 */ /* 0x000fe200078e0a8d */
[C---:B------:R-:W-:Y:S01]  /*38d0*/  SEL R17, R2.reuse, R17, !P1 ;  /* 0x0000001102117207 */ /* 0x040fe20004800000 */
[----:B------:R-:W-:Y:S01]  /*38e0*/  IMAD R7, R7, UR5, RZ ;  /* 0x0000000507077c24 */ /* 0x000fe2000f8e02ff */
        /* <DEDUP_REMOVED lines=14> */
[----:B------:R-:W-:Y:S01]  /*39d0*/  SEL R33, R2, R33, !P1 ;  /* 0x0000002102217207 */ /* 0x000fe20004800000 */
[----:B------:R-:W-:Y:S01]  /*39e0*/  IMAD R23, R23, UR5, RZ ;  /* 0x0000000517177c24 */ /* 0x000fe2000f8e02ff */
[----:B-----5:R-:W-:Y:S01]  /*39f0*/  LEA R130, P6, R0, UR12, 0x1 ;  /* 0x0000000c00827c11 */ /* 0x020fe2000f8c08ff */
[----:B------:R-:W-:Y:S01]  /*3a00*/  IMAD R25, R25, UR5, RZ ;  /* 0x0000000519197c24 */ /* 0x000fe2000f8e02ff */
[----:B------:R-:W-:Y:S01]  /*3a10*/  LEA R155, P0, R5, UR14, 0x1 ;  /* 0x0000000e059b7c11 */ /* 0x000fe2000f8008ff */
        /* <DEDUP_REMOVED lines=61> */
[----:B------:R-:W-:Y:S01]  /*3df0*/  SEL R161, R2, R105, !P1 ;  /* 0x0000006902a17207 */ /* 0x000fe20004800000 */
        /* <DEDUP_REMOVED lines=11> */
[C---:B------:R-:W-:Y:S01]  /*3eb0*/  SEL R170, R2.reuse, R117, !P1 ;  /* 0x0000007502aa7207 */ /* 0x040fe20004800000 */
[----:B------:R-:W-:Y:S01]  /*3ec0*/  IMAD R169, R169, UR5, RZ ;  /* 0x00000005a9a97c24 */ /* 0x000fe2000f8e02ff */
[----:B------:R-:W-:Y:S01]  /*3ed0*/  SEL R172, R2, R119, !P1 ;  /* 0x0000007702ac7207 */ /* 0x000fe20004800000 */
[----:B------:R-:W-:Y:S01]  /*3ee0*/  IMAD R194, R194, UR5, RZ ;  /* 0x00000005c2c27c24 */ /* 0x000fe2000f8e02ff */
[----:B------:R-:W-:Y:S01]  /*3ef0*/  SEL R196, R2, R121, !P1 ;  /* 0x0000007902c47207 */ /* 0x000fe20004800000 */
        /* <DEDUP_REMOVED lines=21> */
[----:B------:R-:W-:Y:S01]  /*4050*/  LEA.HI.X.SX32 R131, R0, UR13, 0x1, P6 ;  /* 0x0000000d00837c11 */ /* 0x000fe2000b0f0eff */
[----:B------:R-:W-:Y:S01]  /*4060*/  IMAD R202, R202, UR5, RZ ;  /* 0x00000005caca7c24 */ /* 0x000fe2000f8e02ff */
[----:B------:R-:W-:Y:S01]  /*4070*/  LEA.HI.X.SX32 R148, R5, UR15, 0x1, P0 ;  /* 0x0000000f05947c11 */ /* 0x000fe200080f0eff */
[----:B------:R-:W-:Y:S01]  /*4080*/  IMAD R181, R181, UR5, RZ ;  /* 0x00000005b5b57c24 */ /* 0x000fe2000f8e02ff */
[----:B------:R-:W-:Y:S01]  /*4090*/  LEA R154, P1, R7, UR14, 0x1 ;  /* 0x0000000e079a7c11 */ /* 0x000fe2000f8208ff */
[----:B------:R-:W-:Y:S01]  /*40a0*/  IMAD R204, R204, UR5, RZ ;  /* 0x00000005cccc7c24 */ /* 0x000fe2000f8e02ff */
[----:B------:R-:W-:Y:S01]  /*40b0*/  LEA R153, P2, R9, UR14, 0x1 ;  /* 0x0000000e09997c11 */ /* 0x000fe2000f8408ff */
[----:B------:R-:W-:Y:S01]  /*40c0*/  USHF.R.S32.HI UR5, URZ, 0x1f, UR4 ;  /* 0x0000001fff057899 */ /* 0x000fe20008011404 */
[----:B------:R-:W-:Y:S01]  /*40d0*/  LEA R152, P3, R11, UR14, 0x1 ;  /* 0x0000000e0b987c11 */ /* 0x000fe2000f8608ff */
[----:B0-----:R-:W-:Y:S01]  /*40e0*/  IMAD R230, R51, R40, RZ ;  /* 0x0000002833e67224 */ /* 0x001fe200078e02ff */
[----:B------:R-:W-:Y:S01]  /*40f0*/  LEA R151, P4, R13, UR14, 0x1 ;  /* 0x0000000e0d977c11 */ /* 0x000fe2000f8808ff */
[----:B------:R-:W-:Y:S01]  /*4100*/  ULEA.HI UR5, UR5, UR4, URZ, 0x5 ;  /* 0x0000000405057291 */ /* 0x000fe2000f8f28ff */
[----:B------:R-:W-:-:S02]  /*4110*/  LEA R150, P5, R15, UR14, 0x1 ;  /* 0x0000000e0f967c11 */ /* 0x000fc4000f8a08ff */
[----:B------:R-:W-:Y:S02]  /*4120*/  CS2R R112, SRZ ;  /* 0x0000000000707805 */ /* 0x000fe4000001ff00 */
[----:B------:R-:W-:Y:S02]  /*4130*/  LEA R149, P6, R17, UR14, 0x1 ;  /* 0x0000000e11957c11 */ /* 0x000fe4000f8c08ff */
[----:B------:R-:W-:Y:S02]  /*4140*/  CS2R R114, SRZ ;  /* 0x0000000000727805 */ /* 0x000fe4000001ff00 */
[----:B------:R-:W-:Y:S02]  /*4150*/  LEA R147, P0, R19, UR14, 0x1 ;  /* 0x0000000e13937c11 */ /* 0x000fe4000f8008ff */
[----:B------:R-:W-:Y:S02]  /*4160*/  CS2R R116, SRZ ;  /* 0x0000000000747805 */ /* 0x000fe4000001ff00 */
[----:B------:R-:W-:-:S02]  /*4170*/  LEA.HI.X.SX32 R146, R7, UR15, 0x1, P1 ;  /* 0x0000000f07927c11 */ /* 0x000fc400088f0eff */
[----:B------:R-:W-:Y:S02]  /*4180*/  CS2R R118, SRZ ;  /* 0x0000000000767805 */ /* 0x000fe4000001ff00 */
[----:B------:R-:W-:Y:S02]  /*4190*/  LEA.HI.X.SX32 R144, R9, UR15, 0x1, P2 ;  /* 0x0000000f09907c11 */ /* 0x000fe400090f0eff */
[----:B------:R-:W-:Y:S02]  /*41a0*/  CS2R R94, SRZ ;  /* 0x00000000005e7805 */ /* 0x000fe4000001ff00 */
[----:B------:R-:W-:Y:S02]  /*41b0*/  LEA.HI.X.SX32 R142, R11, UR15, 0x1, P3 ;  /* 0x0000000f0b8e7c11 */ /* 0x000fe400098f0eff */
[----:B------:R-:W-:Y:S02]  /*41c0*/  CS2R R120, SRZ ;  /* 0x0000000000787805 */ /* 0x000fe4000001ff00 */
[----:B------:R-:W-:-:S02]  /*41d0*/  LEA.HI.X.SX32 R141, R13, UR15, 0x1, P4 ;  /* 0x0000000f0d8d7c11 */ /* 0x000fc4000a0f0eff */
[----:B------:R-:W-:Y:S02]  /*41e0*/  CS2R R122, SRZ ;  /* 0x00000000007a7805 */ /* 0x000fe4000001ff00 */
[----:B------:R-:W-:Y:S02]  /*41f0*/  LEA.HI.X.SX32 R139, R15, UR15, 0x1, P5 ;  /* 0x0000000f0f8b7c11 */ /* 0x000fe4000a8f0eff */
[----:B------:R-:W-:Y:S02]  /*4200*/  CS2R R124, SRZ ;  /* 0x00000000007c7805 */ /* 0x000fe4000001ff00 */
[----:B------:R-:W-:Y:S02]  /*4210*/  LEA.HI.X.SX32 R137, R17, UR15, 0x1, P6 ;  /* 0x0000000f11897c11 */ /* 0x000fe4000b0f0eff */
[----:B------:R-:W-:Y:S02]  /*4220*/  CS2R R126, SRZ ;  /* 0x00000000007e7805 */ /* 0x000fe4000001ff00 */
[----:B------:R-:W-:Y:S01]  /*4230*/  LEA.HI.X.SX32 R186, R19, UR15, 0x1, P0 ;  /* 0x0000000f13ba7c11 */ /* 0x000fe200080f0eff */
[-C--:B------:R-:W-:Y:S01]  /*4240*/  IMAD R231, R231, R40.reuse, RZ ;  /* 0x00000028e7e77224 */ /* 0x080fe200078e02ff */
[----:B------:R-:W-:Y:S01]  /*4250*/  LEA R145, P1, R21, UR14, 0x1 ;  /* 0x0000000e15917c11 */ /* 0x000fe2000f8208ff */
        /* <DEDUP_REMOVED lines=10> */
[----:B------:R-:W-:Y:S01]  /*4300*/  IMAD R224, R41, R40, RZ ;  /* 0x0000002829e07224 */ /* 0x000fe200078e02ff */
[----:B------:R-:W-:-:S02]  /*4310*/  LEA R136, P0, R33, UR14, 0x1 ;  /* 0x0000000e21887c11 */ /* 0x000fc4000f8008ff */
[----:B------:R-:W-:Y:S02]  /*4320*/  CS2R R50, SRZ ;  /* 0x0000000000327805 */ /* 0x000fe4000001ff00 */
[----:B------:R-:W-:Y:S01]  /*4330*/  LEA.HI.X.SX32 R135, R21, UR15, 0x1, P1 ;  /* 0x0000000f15877c11 */ /* 0x000fe200088f0eff */
[----:B------:R-:W-:Y:S01]  /*4340*/  USHF.R.S32.HI UR5, URZ, 0x5, UR5 ;  /* 0x00000005ff057899 */ /* 0x000fe20008011405 */
[----:B------:R-:W-:Y:S02]  /*4350*/  LEA.HI.X.SX32 R133, R23, UR15, 0x1, P2 ;  /* 0x0000000f17857c11 */ /* 0x000fe400090f0eff */
[----:B------:R-:W-:Y:S02]  /*4360*/  LEA.HI.X.SX32 R132, R25, UR15, 0x1, P3 ;  /* 0x0000000f19847c11 */ /* 0x000fe400098f0eff */
[----:B------:R-:W-:Y:S02]  /*4370*/  LEA.HI.X.SX32 R128, R27, UR15, 0x1, P4 ;  /* 0x0000000f1b807c11 */ /* 0x000fe4000a0f0eff */
[----:B------:R-:W-:-:S02]  /*4380*/  LEA.HI.X.SX32 R38, R29, UR15, 0x1, P5 ;  /* 0x0000000f1d267c11 */ /* 0x000fc4000a8f0eff */
[----:B------:R-:W-:Y:S02]  /*4390*/  LEA.HI.X.SX32 R37, R31, UR15, 0x1, P6 ;  /* 0x0000000f1f257c11 */ /* 0x000fe4000b0f0eff */
[----:B------:R-:W-:Y:S02]  /*43a0*/  LEA.HI.X.SX32 R35, R33, UR15, 0x1, P0 ;  /* 0x0000000f21237c11 */ /* 0x000fe400080f0eff */
[----:B------:R-:W-:Y:S02]  /*43b0*/  LEA R134, P1, R2, UR14, 0x1 ;  /* 0x0000000e02867c11 */ /* 0x000fe4000f8208ff */
[----:B------:R-:W-:Y:S02]  /*43c0*/  LEA R207, P2, R32, UR14, 0x1 ;  /* 0x0000000e20cf7c11 */ /* 0x000fe4000f8408ff */
[----:B------:R-:W-:Y:S02]  /*43d0*/  LEA R129, P3, R30, UR14, 0x1 ;  /* 0x0000000e1e817c11 */ /* 0x000fe4000f8608ff */
[----:B------:R-:W-:-:S02]  /*43e0*/  LEA R39, P4, R49, UR14, 0x1 ;  /* 0x0000000e31277c11 */ /* 0x000fc4000f8808ff */
[----:B------:R-:W-:Y:S02]  /*43f0*/  LEA R208, P5, R53, UR14, 0x1 ;  /* 0x0000000e35d07c11 */ /* 0x000fe4000f8a08ff */
[----:B------:R-:W-:Y:S02]  /*4400*/  LEA R36, P6, R55, UR14, 0x1 ;  /* 0x0000000e37247c11 */ /* 0x000fe4000f8c08ff */
[----:B------:R-:W-:Y:S02]  /*4410*/  LEA R34, P0, R57, UR14, 0x1 ;  /* 0x0000000e39227c11 */ /* 0x000fe4000f8008ff */
[----:B------:R-:W-:Y:S02]  /*4420*/  LEA.HI.X.SX32 R33, R2, UR15, 0x1, P1 ;  /* 0x0000000f02217c11 */ /* 0x000fe400088f0eff */
[----:B------:R-:W-:Y:S02]  /*4430*/  LEA.HI.X.SX32 R32, R32, UR15, 0x1, P2 ;  /* 0x0000000f20207c11 */ /* 0x000fe400090f0eff */
[----:B------:R-:W-:-:S02]  /*4440*/  LEA.HI.X.SX32 R30, R30, UR15, 0x1, P3 ;  /* 0x0000000f1e1e7c11 */ /* 0x000fc400098f0eff */
[----:B------:R-:W-:Y:S02]  /*4450*/  LEA.HI.X.SX32 R28, R49, UR15, 0x1, P4 ;  /* 0x0000000f311c7c11 */ /* 0x000fe4000a0f0eff */
[----:B------:R-:W-:Y:S02]  /*4460*/  CS2R R48, SRZ ;  /* 0x0000000000307805 */ /* 0x000fe4000001ff00 */
[----:B------:R-:W-:Y:S02]  /*4470*/  LEA.HI.X.SX32 R27, R53, UR15, 0x1, P5 ;  /* 0x0000000f351b7c11 */ /* 0x000fe4000a8f0eff */
[----:B------:R-:W-:Y:S02]  /*4480*/  CS2R R52, SRZ ;  /* 0x0000000000347805 */ /* 0x000fe4000001ff00 */
[----:B------:R-:W-:Y:S02]  /*4490*/  LEA.HI.X.SX32 R25, R55, UR15, 0x1, P6 ;  /* 0x0000000f37197c11 */ /* 0x000fe4000b0f0eff */
[----:B------:R-:W-:-:S02]  /*44a0*/  CS2R R54, SRZ ;  /* 0x0000000000367805 */ /* 0x000fc4000001ff00 */
[----:B------:R-:W-:Y:S02]  /*44b0*/  LEA.HI.X.SX32 R23, R57, UR15, 0x1, P0 ;  /* 0x0000000f39177c11 */ /* 0x000fe400080f0eff */
[----:B------:R-:W-:Y:S02]  /*44c0*/  CS2R R56, SRZ ;  /* 0x0000000000387805 */ /* 0x000fe4000001ff00 */
        /* <DEDUP_REMOVED lines=21> */
[----:B------:R-:W-:-:S02]  /*4620*/  LEA R21, P1, R73, UR14, 0x1 ;  /* 0x0000000e49157c11 */ /* 0x000fc4000f8208ff */
[----:B------:R-:W-:Y:S02]  /*4630*/  LEA R19, P2, R75, UR14, 0x1 ;  /* 0x0000000e4b137c11 */ /* 0x000fe4000f8408ff */
[----:B------:R-:W-:Y:S02]  /*4640*/  LEA R212, P3, R77, UR14, 0x1 ;  /* 0x0000000e4dd47c11 */ /* 0x000fe4000f8608ff */
[----:B------:R-:W-:Y:S02]  /*4650*/  LEA R16, P4, R79, UR14, 0x1 ;  /* 0x0000000e4f107c11 */ /* 0x000fe4000f8808ff */
[----:B------:R-:W-:Y:S02]  /*4660*/  LEA R14, P5, R81, UR14, 0x1 ;  /* 0x0000000e510e7c11 */ /* 0x000fe4000f8a08ff */
[----:B------:R-:W-:Y:S02]  /*4670*/  LEA R213, P6, R83, UR14, 0x1 ;  /* 0x0000000e53d57c11 */ /* 0x000fe4000f8c08ff */
[----:B------:R-:W-:-:S02]  /*4680*/  LEA R184, P0, R85, UR14, 0x1 ;  /* 0x0000000e55b87c11 */ /* 0x000fc4000f8008ff */
        /* <DEDUP_REMOVED lines=43> */
[----:B------:R-:W-:Y:S02]  /*4940*/  LEA.HI.X.SX32 R167, R167, UR15, 0x1, P5 ;  /* 0x0000000fa7a77c11 */ /* 0x000fe4000a8f0eff */
[----:B------:R-:W-:Y:S02]  /*4950*/  LEA.HI.X.SX32 R169, R169, UR15, 0x1, P6 ;  /* 0x0000000fa9a97c11 */ /* 0x000fe4000b0f0eff */
[----:B------:R-:W-:Y:S02]  /*4960*/  LEA.HI.X.SX32 R194, R194, UR15, 0x1, P0 ;  /* 0x0000000fc2c27c11 */ /* 0x000fe400080f0eff */
[----:B------:R-:W-:Y:S02]  /*4970*/  LEA R171, P1, R170, UR14, 0x1 ;  /* 0x0000000eaaab7c11 */ /* 0x000fe4000f8208ff */
[----:B------:R-:W-:-:S02]  /*4980*/  LEA R195, P2, R172, UR14, 0x1 ;  /* 0x0000000eacc37c11 */ /* 0x000fc4000f8408ff */
[----:B------:R-:W-:Y:S02]  /*4990*/  LEA R219, P3, R196, UR14, 0x1 ;  /* 0x0000000ec4db7c11 */ /* 0x000fe4000f8608ff */
[----:B------:R-:W-:Y:S02]  /*49a0*/  LEA R174, P4, R173, UR14, 0x1 ;  /* 0x0000000eadae7c11 */ /* 0x000fe4000f8808ff */
[----:B------:R-:W-:Y:S02]  /*49b0*/  LEA R197, P5, R175, UR14, 0x1 ;  /* 0x0000000eafc57c11 */ /* 0x000fe4000f8a08ff */
[----:B------:R-:W-:Y:S02]  /*49c0*/  LEA R220, P6, R198, UR14, 0x1 ;  /* 0x0000000ec6dc7c11 */ /* 0x000fe4000f8c08ff */
[----:B------:R-:W-:Y:S02]  /*49d0*/  LEA R182, P0, R177, UR14, 0x1 ;  /* 0x0000000eb1b67c11 */ /* 0x000fe4000f8008ff */
[----:B------:R-:W-:-:S02]  /*49e0*/  LEA.HI.X.SX32 R170, R170, UR15, 0x1, P1 ;  /* 0x0000000faaaa7c11 */ /* 0x000fc400088f0eff */
[----:B------:R-:W-:Y:S02]  /*49f0*/  LEA.HI.X.SX32 R172, R172, UR15, 0x1, P2 ;  /* 0x0000000facac7c11 */ /* 0x000fe400090f0eff */
[----:B------:R-:W-:Y:S02]  /*4a00*/  LEA.HI.X.SX32 R196, R196, UR15, 0x1, P3 ;  /* 0x0000000fc4c47c11 */ /* 0x000fe400098f0eff */
[----:B------:R-:W-:Y:S02]  /*4a10*/  LEA.HI.X.SX32 R173, R173, UR15, 0x1, P4 ;  /* 0x0000000fadad7c11 */ /* 0x000fe4000a0f0eff */
[----:B------:R-:W-:Y:S02]  /*4a20*/  LEA.HI.X.SX32 R175, R175, UR15, 0x1, P5 ;  /* 0x0000000fafaf7c11 */ /* 0x000fe4000a8f0eff */
[----:B------:R-:W-:Y:S02]  /*4a30*/  LEA.HI.X.SX32 R198, R198, UR15, 0x1, P6 ;  /* 0x0000000fc6c67c11 */ /* 0x000fe4000b0f0eff */
[----:B------:R-:W-:-:S02]  /*4a40*/  LEA.HI.X.SX32 R177, R177, UR15, 0x1, P0 ;  /* 0x0000000fb1b17c11 */ /* 0x000fc400080f0eff */
[----:B------:R-:W-:Y:S02]  /*4a50*/  LEA R199, P1, R178, UR14, 0x1 ;  /* 0x0000000eb2c77c11 */ /* 0x000fe4000f8208ff */
[----:B------:R-:W-:Y:S02]  /*4a60*/  LEA R221, P2, R200, UR14, 0x1 ;  /* 0x0000000ec8dd7c11 */ /* 0x000fe4000f8408ff */
[----:B------:R-:W-:Y:S02]  /*4a70*/  LEA R183, P3, R179, UR14, 0x1 ;  /* 0x0000000eb3b77c11 */ /* 0x000fe4000f8608ff */
[----:B------:R-:W-:Y:S02]  /*4a80*/  LEA R201, P4, R180, UR14, 0x1 ;  /* 0x0000000eb4c97c11 */ /* 0x000fe4000f8808ff */
[----:B------:R-:W-:Y:S02]  /*4a90*/  LEA R222, P5, R202, UR14, 0x1 ;  /* 0x0000000ecade7c11 */ /* 0x000fe4000f8a08ff */
[----:B------:R-:W-:-:S02]  /*4aa0*/  LEA R203, P6, R181, UR14, 0x1 ;  /* 0x0000000eb5cb7c11 */ /* 0x000fc4000f8c08ff */
[----:B------:R-:W-:Y:S02]  /*4ab0*/  LEA R223, P0, R204, UR14, 0x1 ;  /* 0x0000000eccdf7c11 */ /* 0x000fe4000f8008ff */
[----:B------:R-:W-:Y:S02]  /*4ac0*/  LEA.HI.X.SX32 R178, R178, UR15, 0x1, P1 ;  /* 0x0000000fb2b27c11 */ /* 0x000fe400088f0eff */
[----:B------:R-:W-:Y:S02]  /*4ad0*/  LEA.HI.X.SX32 R200, R200, UR15, 0x1, P2 ;  /* 0x0000000fc8c87c11 */ /* 0x000fe400090f0eff */
[----:B------:R-:W-:Y:S02]  /*4ae0*/  LEA.HI.X.SX32 R179, R179, UR15, 0x1, P3 ;  /* 0x0000000fb3b37c11 */ /* 0x000fe400098f0eff */
[----:B------:R-:W-:Y:S02]  /*4af0*/  LEA.HI.X.SX32 R180, R180, UR15, 0x1, P4 ;  /* 0x0000000fb4b47c11 */ /* 0x000fe4000a0f0eff */
[----:B------:R-:W-:-:S02]  /*4b00*/  LEA.HI.X.SX32 R202, R202, UR15, 0x1, P5 ;  /* 0x0000000fcaca7c11 */ /* 0x000fc4000a8f0eff */
[----:B------:R-:W-:Y:S02]  /*4b10*/  LEA.HI.X.SX32 R181, R181, UR15, 0x1, P6 ;  /* 0x0000000fb5b57c11 */ /* 0x000fe4000b0f0eff */
[----:B-1----:R-:W-:-:S07]  /*4b20*/  LEA.HI.X.SX32 R204, R204, UR15, 0x1, P0 ;  /* 0x0000000fcccc7c11 */ /* 0x002fce00080f0eff */
.L_x_2:
[----:B------:R-:W0:Y:S01]  /*4b30*/  S2R R45, SR_TID.X ;  /* 0x00000000002d7919 */ /* 0x000e220000002100 */
[----:B------:R-:W-:Y:S02]  /*4b40*/  PRMT R105, RZ, 0x7610, R105 ;  /* 0x00007610ff697816 */ /* 0x000fe40000000069 */
[----:B------:R-:W-:Y:S02]  /*4b50*/  PRMT R104, RZ, 0x7610, R104 ;  /* 0x00007610ff687816 */ /* 0x000fe40000000068 */
[----:B0-----:R-:W-:-:S04]  /*4b60*/  SHF.R.U32.HI R42, RZ, 0x5, R45 ;  /* 0x00000005ff2a7819 */ /* 0x001fc8000001162d */
[----:B------:R-:W-:-:S04]  /*4b70*/  SGXT.U32 R42, R42, 0x2 ;  /* 0x000000022a2a781a */ /* 0x000fc80000000000 */
[C---:B------:R-:W-:Y:S02]  /*4b80*/  ISETP.GE.AND P0, PT, R42.reuse, UR8, PT ;  /* 0x000000082a007c0c */ /* 0x040fe4000bf06270 */
[----:B------:R-:W-:-:S04]  /*4b90*/  LOP3.LUT R40, R42, 0x8, RZ, 0xfc, !PT ;  /* 0x000000082a287812 */ /* 0x000fc800078efcff */
[----:B------:R-:W-:Y:S01]  /*4ba0*/  ISETP.GE.AND P1, PT, R40, UR8, PT ;  /* 0x0000000828007c0c */ /* 0x000fe2000bf26270 */
[----:B------:R-:W-:-:S06]  /*4bb0*/  IMAD.WIDE R40, R231, 0x2, R130 ;  /* 0x00000002e7287825 */ /* 0x000fcc00078e0282 */
[----:B------:R0:W2:Y:S02]  /*4bc0*/  @!P0 LDG.E.U16 R105, desc[UR10][R40.64] ;  /* 0x0000000a28698981 */ /* 0x0000a4000c1e1500 */
[----:B0-----:R-:W-:-:S05]  /*4bd0*/  IMAD.WIDE R40, R225, 0x2, R130 ;  /* 0x00000002e1287825 */ /* 0x001fca00078e0282 */
[----:B------:R0:W3:Y:S01]  /*4be0*/  @!P1 LDG.E.U16 R104, desc[UR10][R40.64] ;  /* 0x0000000a28689981 */ /* 0x0000e2000c1e1500 */
[----:B------:R-:W-:Y:S02]  /*4bf0*/  PRMT R103, RZ, 0x7610, R103 ;  /* 0x00007610ff677816 */ /* 0x000fe40000000067 */
[----:B0-----:R-:W-:-:S04]  /*4c00*/  LOP3.LUT R40, R42, 0x10, RZ, 0xfc, !PT ;  /* 0x000000102a287812 */ /* 0x001fc800078efcff */
[----:B------:R-:W-:Y:S01]  /*4c10*/  ISETP.GE.AND P0, PT, R40, UR8, PT ;  /* 0x0000000828007c0c */ /* 0x000fe2000bf06270 */
[----:B------:R-:W-:-:S12]  /*4c20*/  IMAD.WIDE R40, R227, 0x2, R130 ;  /* 0x00000002e3287825 */ /* 0x000fd800078e0282 */
[----:B------:R0:W4:Y:S01]  /*4c30*/  @!P0 LDG.E.U16 R103, desc[UR10][R40.64] ;  /* 0x0000000a28678981 */ /* 0x000122000c1e1500 */
[----:B------:R-:W-:Y:S02]  /*4c40*/  PRMT R100, RZ, 0x7610, R100 ;  /* 0x00007610ff647816 */ /* 0x000fe40000000064 */
[----:B0-----:R-:W-:-:S04]  /*4c50*/  LOP3.LUT R40, R42, 0x4, RZ, 0xfc, !PT ;  /* 0x000000042a287812 */ /* 0x001fc800078efcff */
[----:B------:R-:W-:Y:S01]  /*4c60*/  ISETP.GE.AND P0, PT, R40, UR8, PT ;  /* 0x0000000828007c0c */ /* 0x000fe2000bf06270 */
[----:B------:R-:W-:-:S12]  /*4c70*/  IMAD.WIDE R40, R224, 0x2, R130 ;  /* 0x00000002e0287825 */ /* 0x000fd800078e0282 */
[----:B------:R0:W5:Y:S01]  /*4c80*/  @!P0 LDG.E.U16 R100, desc[UR10][R40.64] ;  /* 0x0000000a28648981 */ /* 0x000162000c1e1500 */
[----:B------:R-:W-:Y:S02]  /*4c90*/  PRMT R101, RZ, 0x7610, R101 ;  /* 0x00007610ff657816 */ /* 0x000fe40000000065 */
[----:B0-----:R-:W-:-:S04]  /*4ca0*/  LOP3.LUT R40, R42, 0xc, RZ, 0xfc, !PT ;  /* 0x0000000c2a287812 */ /* 0x001fc800078efcff */
[----:B------:R-:W-:Y:S02]  /*4cb0*/  ISETP.GE.AND P0, PT, R40, UR8, PT ;  /* 0x0000000828007c0c */ /* 0x000fe4000bf06270 */
[----:B------:R-:W-:-:S04]  /*4cc0*/  LOP3.LUT R40, R42, 0x14, RZ, 0xfc, !PT ;  /* 0x000000142a287812 */ /* 0x000fc800078efcff */
[----:B------:R-:W-:Y:S01]  /*4cd0*/  ISETP.GE.AND P1, PT, R40, UR8, PT ;  /* 0x0000000828007c0c */ /* 0x000fe2000bf26270 */
[----:B------:R-:W-:Y:S01]  /*4ce0*/  IMAD.WIDE R40, R226, 0x2, R130 ;  /* 0x00000002e2287825 */ /* 0x000fe200078e0282 */
[----:B------:R-:W-:-:S05]  /*4cf0*/  PRMT R102, RZ, 0x7610, R102 ;  /* 0x00007610ff667816 */ /* 0x000fca0000000066 */
[----:B------:R0:W5:Y:S02]  /*4d00*/  @!P0 LDG.E.U16 R101, desc[UR10][R40.64] ;  /* 0x0000000a28658981 */ /* 0x000164000c1e1500 */
[----:B0-----:R-:W-:-:S05]  /*4d10*/  IMAD.WIDE R40, R228, 0x2, R130 ;  /* 0x00000002e4287825 */ /* 0x001fca00078e0282 */
[----:B------:R0:W5:Y:S01]  /*4d20*/  @!P1 LDG.E.U16 R102, desc[UR10][R40.64] ;  /* 0x0000000a28669981 */ /* 0x000162000c1e1500 */
[----:B------:R-:W-:Y:S02]  /*4d30*/  PRMT R107, RZ, 0x7610, R107 ;  /* 0x00007610ff6b7816 */ /* 0x000fe4000000006b */
[C---:B0-----:R-:W-:Y:S02]  /*4d40*/  LOP3.LUT R40, R42.reuse, 0x18, RZ, 0xfc, !PT ;  /* 0x000000182a287812 */ /* 0x041fe400078efcff */
[----:B------:R-:W-:Y:S02]  /*4d50*/  LOP3.LUT R42, R42, 0x1c, RZ, 0xfc, !PT ;  /* 0x0000001c2a2a7812 */ /* 0x000fe400078efcff */
[----:B------:R-:W-:Y:S01]  /*4d60*/  ISETP.GE.AND P0, PT, R40, UR8, PT ;  /* 0x0000000828007c0c */ /* 0x000fe2000bf06270 */
[----:B------:R-:W-:Y:S01]  /*4d70*/  IMAD.WIDE R40, R229, 0x2, R130 ;  /* 0x00000002e5287825 */ /* 0x000fe200078e0282 */
[----:B------:R-:W-:-:S11]  /*4d80*/  ISETP.GE.AND P1, PT, R42, UR8, PT ;  /* 0x000000082a007c0c */ /* 0x000fd6000bf26270 */
[----:B------:R0:W5:Y:S01]  /*4d90*/  @!P0 LDG.E.U16 R107, desc[UR10][R40.64] ;  /* 0x0000000a286b8981 */ /* 0x000162000c1e1500 */
[----:B------:R-:W-:Y:S02]  /*4da0*/  PRMT R106, RZ, 0x7610, R106 ;  /* 0x00007610ff6a7816 */ /* 0x000fe4000000006a */
[----:B0-----:R-:W-:-:S04]  /*4db0*/  LOP3.LUT R40, R45, 0x1f, RZ, 0xc0, !PT ;  /* 0x0000001f2d287812 */ /* 0x001fc800078ec0ff */
[----:B------:R-:W-:Y:S01]  /*4dc0*/  ISETP.GE.AND P0, PT, R40, UR8, PT ;  /* 0x0000000828007c0c */ /* 0x000fe2000bf06270 */
[----:B------:R-:W-:-:S05]  /*4dd0*/  IMAD.WIDE R40, R230, 0x2, R130 ;  /* 0x00000002e6287825 */ /* 0x000fca00078e0282 */
[----:B------:R0:W5:Y:S01]  /*4de0*/  @!P1 LDG.E.U16 R106, desc[UR10][R40.64] ;  /* 0x0000000a286a9981 */ /* 0x000162000c1e1500 */
[CC--:B------:R-:W-:Y:S02]  /*4df0*/  IADD3 RZ, P1, PT, R147.reuse, R164.reuse, RZ ;  /* 0x000000a493ff7210 */ /* 0x0c0fe40007f3e0ff */
[----:B------:R-:W-:Y:S02]  /*4e00*/  PRMT R96, RZ, 0x7610, R96 ;  /* 0x00007610ff607816 */ /* 0x000fe40000000060 */
[----:B------:R-:W-:Y:S01]  /*4e10*/  PRMT R42, RZ, 0x7610, R42 ;  /* 0x00007610ff2a7816 */ /* 0x000fe2000000002a */
[----:B0-----:R-:W-:Y:S02]  /*4e20*/  IMAD.IADD R40, R147, 0x1, R164 ;  /* 0x0000000193287824 */ /* 0x001fe400078e02a4 */
[----:B------:R-:W-:Y:S01]  /*4e30*/  IMAD.X R41, R186, 0x1, R163, P1 ;  /* 0x00000001ba297824 */ /* 0x000fe200008e06a3 */
[----:B------:R-:W-:Y:S01]  /*4e40*/  BAR.SYNC.DEFER_BLOCKING 0x0 ;  /* 0x0000000000007b1d */ /* 0x000fe20000010000 */
[----:B------:R-:W-:-:S02]  /*4e50*/  IADD3 RZ, P1, PT, R149, R164, RZ ;  /* 0x000000a495ff7210 */ /* 0x000fc40007f3e0ff */
[----:B------:R-:W-:Y:S02]  /*4e60*/  PRMT R97, RZ, 0x7610, R97 ;  /* 0x00007610ff617816 */ /* 0x000fe40000000061 */
[----:B------:R-:W-:Y:S01]  /*4e70*/  PRMT R43, RZ, 0x7610, R43 ;  /* 0x00007610ff2b7816 */ /* 0x000fe2000000002b */
[----:B------:R0:W5:Y:S02]  /*4e80*/  @!P0 LDG.E.U16 R96, desc[UR10][R40.64] ;  /* 0x0000000a28608981 */ /* 0x000164000c1e1500 */
[----:B0-----:R-:W-:Y:S02]  /*4e90*/  IMAD.IADD R40, R149, 0x1, R164 ;  /* 0x0000000195287824 */ /* 0x001fe400078e02a4 */
[----:B------:R-:W-:Y:S01]  /*4ea0*/  IMAD.X R41, R137, 0x1, R163, P1 ;  /* 0x0000000189297824 */ /* 0x000fe200008e06a3 */
[----:B------:R-:W-:-:S04]  /*4eb0*/  IADD3 RZ, P1, PT, R150, R164, RZ ;  /* 0x000000a496ff7210 */ /* 0x000fc80007f3e0ff */
[----:B------:R0:W5:Y:S02]  /*4ec0*/  @!P0 LDG.E.U16 R42, desc[UR10][R40.64] ;  /* 0x0000000a282a8981 */ /* 0x000164000c1e1500 */
[----:B0-----:R-:W-:Y:S02]  /*4ed0*/  IMAD.IADD R40, R150, 0x1, R164 ;  /* 0x0000000196287824 */ /* 0x001fe400078e02a4 */
[----:B------:R-:W-:Y:S01]  /*4ee0*/  IMAD.X R41, R139, 0x1, R163, P1 ;  /* 0x000000018b297824 */ /* 0x000fe200008e06a3 */
[----:B------:R-:W-:-:S04]  /*4ef0*/  IADD3 RZ, P1, PT, R151, R164, RZ ;  /* 0x000000a497ff7210 */ /* 0x000fc80007f3e0ff */
[----:B------:R0:W5:Y:S01]  /*4f00*/  @!P0 LDG.E.U16 R97, desc[UR10][R40.64] ;  /* 0x0000000a28618981 */ /* 0x000162000c1e1500 */
[----:B------:R-:W-:Y:S01]  /*4f10*/  PRMT R98, RZ, 0x7610, R98 ;  /* 0x00007610ff627816 */ /* 0x000fe20000000062 */
[----:B0-----:R-:W-:Y:S02]  /*4f20*/  IMAD.IADD R40, R151, 0x1, R164 ;  /* 0x0000000197287824 */ /* 0x001fe400078e02a4 */
[----:B------:R-:W-:Y:S01]  /*4f30*/  IMAD.X R41, R141, 0x1, R163, P1 ;  /* 0x000000018d297824 */ /* 0x000fe200008e06a3 */
[----:B------:R-:W-:-:S04]  /*4f40*/  IADD3 RZ, P1, PT, R152, R164, RZ ;  /* 0x000000a498ff7210 */ /* 0x000fc80007f3e0ff */
[----:B------:R0:W5:Y:S01]  /*4f50*/  @!P0 LDG.E.U16 R43, desc[UR10][R40.64] ;  /* 0x0000000a282b8981 */ /* 0x000162000c1e1500 */
[----:B------:R-:W-:Y:S01]  /*4f60*/  PRMT R44, RZ, 0x7610, R44 ;  /* 0x00007610ff2c7816 */ /* 0x000fe2000000002c */
[----:B------:R-:W1:Y:S01]  /*4f70*/  S2UR UR6, SR_CgaCtaId ;  /* 0x00000000000679c3 */ /* 0x000e620000008800 */
        /* <DEDUP_REMOVED lines=9> */
[C-C-:B------:R-:W-:Y:S02]  /*5010*/  IMAD.IADD R46, R155.reuse, 0x1, R164.reuse ;  /* 0x000000019b2e7824 */ /* 0x140fe400078e02a4 */
[----:B0-----:R-:W-:Y:S02]  /*5020*/  IMAD.IADD R40, R154, 0x1, R164 ;  /* 0x000000019a287824 */ /* 0x001fe400078e02a4 */
[----:B------:R-:W-:Y:S01]  /*5030*/  IMAD.X R41, R146, 0x1, R163, P1 ;  /* 0x0000000192297824 */ /* 0x000fe200008e06a3 */
[----:B------:R-:W-:-:S04]  /*5040*/  IADD3 RZ, P1, PT, R155, R164, RZ ;  /* 0x000000a49bff7210 */ /* 0x000fc80007f3e0ff */
[----:B------:R0:W5:Y:S01]  /*5050*/  @!P0 LDG.E.U16 R99, desc[UR10][R40.64] ;  /* 0x0000000a28638981 */ /* 0x000162000c1e1500 */
[----:B------:R-:W-:Y:S01]  /*5060*/  IMAD.X R47, R148, 0x1, R163, P1 ;  /* 0x00000001942f7824 */ /* 0x000fe200008e06a3 */
[----:B0-----:R-:W-:Y:S02]  /*5070*/  PRMT R40, RZ, 0x7610, R40 ;  /* 0x00007610ff287816 */ /* 0x001fe40000000028 */
[----:B------:R-:W-:-:S04]  /*5080*/  SHF.R.S32.HI R41, RZ, 0x6, R45 ;  /* 0x00000006ff297819 */ /* 0x000fc8000001142d */
[----:B------:R0:W5:Y:S01]  /*5090*/  @!P0 LDG.E.U16 R40, desc[UR10][R46.64] ;  /* 0x0000000a2e288981 */ /* 0x000162000c1e1500 */
[----:B------:R-:W-:Y:S01]  /*50a0*/  SGXT R41, R41, 0x1 ;  /* 0x000000012929781a */ /* 0x000fe20000000200 */
[----:B------:R-:W-:Y:S01]  /*50b0*/  UMOV UR4, 0x400 ;  /* 0x0000040000047882 */ /* 0x000fe20000000000 */
[----:B------:R-:W-:Y:S01]  /*50c0*/  IMAD.SHL.U32 R45, R45, 0x2, RZ ;  /* 0x000000022d2d7824 */ /* 0x000fe200078e00ff */
[----:B------:R-:W-:Y:S01]  /*50d0*/  PRMT R108, RZ, 0x7610, R108 ;  /* 0x00007610ff6c7816 */ /* 0x000fe2000000006c */
[----:B-1----:R-:W-:Y:S01]  /*50e0*/  ULEA UR4, UR6, UR4, 0x18 ;  /* 0x0000000406047291 */ /* 0x002fe2000f8ec0ff */
[----:B------:R-:W-:Y:S02]  /*50f0*/  LOP3.LUT R41, R41, 0x90, RZ, 0xc0, !PT ;  /* 0x0000009029297812 */ /* 0x000fe400078ec0ff */
[----:B0-----:R-:W-:Y:S02]  /*5100*/  IADD3 R46, P1, PT, R223, R164, RZ ;  /* 0x000000a4df2e7210 */ /* 0x001fe40007f3e0ff */
[----:B------:R-:W-:-:S03]  /*5110*/  LOP3.LUT R45, R41, 0x7e, R45, 0x78, !PT ;  /* 0x0000007e292d7812 */ /* 0x000fc600078e782d */
[----:B------:R-:W-:-:S05]  /*5120*/  IMAD.X R47, R204, 0x1, R163, P1 ;  /* 0x00000001cc2f7824 */ /* 0x000fca00008e06a3 */
[----:B------:R0:W5:Y:S04]  /*5130*/  @!P0 LDG.E.U16 R108, desc[UR10][R46.64] ;  /* 0x0000000a2e6c8981 */ /* 0x000168000c1e1500 */
[----:B--2---:R1:W-:Y:S01]  /*5140*/  STS.U16 [R45+UR4+0x4000], R105 ;  /* 0x004000692d007988 */ /* 0x0043e20008000404 */
[----:B0-----:R-:W-:Y:S02]  /*5150*/  IADD3 R46, P1, PT, R222, R164, RZ ;  /* 0x000000a4de2e7210 */ /* 0x001fe40007f3e0ff */
[----:B-1----:R-:W-:-:S03]  /*5160*/  PRMT R105, RZ, 0x7610, R105 ;  /* 0x00007610ff697816 */ /* 0x002fc60000000069 */
[----:B------:R-:W-:Y:S01]  /*5170*/  IMAD.X R47, R202, 0x1, R163, P1 ;  /* 0x00000001ca2f7824 */ /* 0x000fe200008e06a3 */
[----:B---3--:R0:W-:Y:S04]  /*5180*/  STS.U16 [R45+UR4+0x4200], R104 ;  /* 0x004200682d007988 */ /* 0x0081e80008000404 */
[----:B------:R1:W2:Y:S01]  /*5190*/  @!P0 LDG.E.U16 R105, desc[UR10][R46.64] ;  /* 0x0000000a2e698981 */ /* 0x0002a2000c1e1500 */
[----:B0-----:R-:W-:Y:S02]  /*51a0*/  PRMT R104, RZ, 0x7610, R104 ;  /* 0x00007610ff687816 */ /* 0x001fe40000000068 */
[----:B-1----:R-:W-:-:S05]  /*51b0*/  IADD3 R46, P1, PT, R183, R164, RZ ;  /* 0x000000a4b72e7210 */ /* 0x002fca0007f3e0ff */
[----:B------:R-:W-:Y:S01]  /*51c0*/  IMAD.X R47, R179, 0x1, R163, P1 ;  /* 0x00000001b32f7824 */ /* 0x000fe200008e06a3 */
[----:B----4-:R0:W-:Y:S04]  /*51d0*/  STS.U16 [R45+UR4+0x4400], R103 ;  /* 0x004400672d007988 */ /* 0x0101e80008000404 */
[----:B------:R1:W3:Y:S01]  /*51e0*/  @!P0 LDG.E.U16 R104, desc[UR10][R46.64] ;  /* 0x0000000a2e688981 */ /* 0x0002e2000c1e1500 */
[----:B------:R-:W-:Y:S02]  /*51f0*/  LOP3.LUT R41, R45, 0x20, RZ, 0x3c, !PT ;  /* 0x000000202d297812 */ /* 0x000fe400078e3cff */
[----:B0-----:R-:W-:Y:S02]  /*5200*/  PRMT R103, RZ, 0x7610, R103 ;  /* 0x00007610ff677816 */ /* 0x001fe40000000067 */
[----:B-1----:R-:W-:-:S05]  /*5210*/  IADD3 R46, P1, PT, R199, R164, RZ ;  /* 0x000000a4c72e7210 */ /* 0x002fca0007f3e0ff */
[----:B------:R-:W-:-:S05]  /*5220*/  IMAD.X R47, R178, 0x1, R163, P1 ;  /* 0x00000001b22f7824 */ /* 0x000fca00008e06a3 */
[----:B------:R0:W4:Y:S02]  /*5230*/  @!P0 LDG.E.U16 R103, desc[UR10][R46.64] ;  /* 0x0000000a2e678981 */ /* 0x000124000c1e1500 */
[----:B0-----:R-:W-:-:S05]  /*5240*/  IADD3 R46, P1, PT, R220, R164, RZ ;  /* 0x000000a4dc2e7210 */ /* 0x001fca0007f3e0ff */
[----:B------:R-:W-:Y:S01]  /*5250*/  IMAD.X R47, R198, 0x1, R163, P1 ;  /* 0x00000001c62f7824 */ /* 0x000fe200008e06a3 */
[----:B-----5:R-:W-:Y:S04]  /*5260*/  STS.U16 [R45+UR4+0x4600], R107 ;  /* 0x0046006b2d007988 */ /* 0x020fe80008000404 */
[----:B------:R0:W-:Y:S02]  /*5270*/  STS.U16 [R41+UR4+0x4100], R100 ;  /* 0x0041006429007988 */ /* 0x0001e40008000404 */
[----:B0-----:R-:W-:Y:S02]  /*5280*/  PRMT R100, RZ, 0x7610, R100 ;  /* 0x00007610ff647816 */ /* 0x001fe40000000064 */
[----:B------:R0:W-:Y:S04]  /*5290*/  STS.U16 [R41+UR4+0x4300], R101 ;  /* 0x0043006529007988 */ /* 0x0001e80008000404 */
[----:B------:R1:W5:Y:S01]  /*52a0*/  @!P0 LDG.E.U16 R100, desc[UR10][R46.64] ;  /* 0x0000000a2e648981 */ /* 0x000362000c1e1500 */
[----:B0-----:R-:W-:-:S02]  /*52b0*/  PRMT R101, RZ, 0x7610, R101 ;  /* 0x00007610ff657816 */ /* 0x001fc40000000065 */
[----:B-1----:R-:W-:-:S05]  /*52c0*/  IADD3 R46, P1, PT, R174, R164, RZ ;  /* 0x000000a4ae2e7210 */ /* 0x002fca0007f3e0ff */
[----:B------:R-:W-:Y:S01]  /*52d0*/  IMAD.X R47, R173, 0x1, R163, P1 ;  /* 0x00000001ad2f7824 */ /* 0x000fe200008e06a3 */
[----:B------:R0:W-:Y:S04]  /*52e0*/  STS.U16 [R41+UR4+0x4500], R102 ;  /* 0x0045006629007988 */ /* 0x0001e80008000404 */
[----:B------:R1:W5:Y:S01]  /*52f0*/  @!P0 LDG.E.U16 R101, desc[UR10][R46.64] ;  /* 0x0000000a2e658981 */ /* 0x000362000c1e1500 */
[----:B0-----:R-:W-:Y:S02]  /*5300*/  PRMT R102, RZ, 0x7610, R102 ;  /* 0x00007610ff667816 */ /* 0x001fe40000000066 */
[----:B-1----:R-:W-:-:S05]  /*5310*/  IADD3 R46, P1, PT, R195, R164, RZ ;  /* 0x000000a4c32e7210 */ /* 0x002fca0007f3e0ff */
[----:B------:R-:W-:-:S05]  /*5320*/  IMAD.X R47, R172, 0x1, R163, P1 ;  /* 0x00000001ac2f7824 */ /* 0x000fca00008e06a3 */
[----:B------:R0:W5:Y:S04]  /*5330*/  @!P0 LDG.E.U16 R102, desc[UR10][R46.64] ;  /* 0x0000000a2e668981 */ /* 0x000168000c1e1500 */
[----:B------:R1:W-:Y:S01]  /*5340*/  STS.U16 [R41+UR4+0x4700], R106 ;  /* 0x0047006a29007988 */ /* 0x0003e20008000404 */
[----:B0-----:R-:W-:Y:S02]  /*5350*/  IADD3 R46, P1, PT, R218, R164, RZ ;  /* 0x000000a4da2e7210 */ /* 0x001fe40007f3e0ff */
[----:B-1----:R-:W-:-:S03]  /*5360*/  PRMT R106, RZ, 0x7610, R106 ;  /* 0x00007610ff6a7816 */ /* 0x002fc6000000006a */
[----:B------:R-:W-:-:S05]  /*5370*/  IMAD.X R47, R194, 0x1, R163, P1 ;  /* 0x00000001c22f7824 */ /* 0x000fca00008e06a3 */
[----:B------:R0:W5:Y:S01]  /*5380*/  @!P0 LDG.E.U16 R106, desc[UR10][R46.64] ;  /* 0x0000000a2e6a8981 */ /* 0x000162000c1e1500 */
[----:B------:R-:W-:Y:S02]  /*5390*/  PRMT R107, RZ, 0x7610, R107 ;  /* 0x00007610ff6b7816 */ /* 0x000fe4000000006b */
[----:B0-----:R-:W-:-:S05]  /*53a0*/  IADD3 R46, P1, PT, R168, R164, RZ ;  /* 0x000000a4a82e7210 */ /* 0x001fca0007f3e0ff */
[----:B------:R-:W-:-:S05]  /*53b0*/  IMAD.X R47, R167, 0x1, R163, P1 ;  /* 0x00000001a72f7824 */ /* 0x000fca00008e06a3 */
[----:B------:R0:W5:Y:S02]  /*53c0*/  @!P0 LDG.E.U16 R107, desc[UR10][R46.64] ;  /* 0x0000000a2e6b8981 */ /* 0x000164000c1e1500 */
[----:B0-----:R-:W-:-:S05]  /*53d0*/  IADD3 R46, P1, PT, R191, R164, RZ ;  /* 0x000000a4bf2e7210 */ /* 0x001fca0007f3e0ff */
[----:B------:R-:W-:Y:S01]  /*53e0*/  IMAD.X R47, R166, 0x1, R163, P1 ;  /* 0x00000001a62f7824 */ /* 0x000fe200008e06a3 */
[----:B------:R-:W-:Y:S02]  /*53f0*/  PRMT R109, RZ, 0x7610, R109 ;  /* 0x00007610ff6d7816 */ /* 0x000fe4000000006d */
[----:B------:R-:W-:Y:S02]  /*5400*/  PRMT R110, RZ, 0x7610, R110 ;  /* 0x00007610ff6e7816 */ /* 0x000fe4000000006e */
[----:B------:R-:W-:Y:S01]  /*5410*/  PRMT R111, RZ, 0x7610, R111 ;  /* 0x00007610ff6f7816 */ /* 0x000fe2000000006f */
[----:B------:R-:W-:Y:S04]  /*5420*/  STS.U16 [R45+UR4], R108 ;  /* 0x0000006c2d007988 */ /* 0x000fe80008000404 */
[----:B--2---:R0:W-:Y:S02]  /*5430*/  STS.U16 [R45+UR4+0x200], R105 ;  /* 0x000200692d007988 */ /* 0x0041e40008000404 */
[----:B0-----:R-:W-:-:S06]  /*5440*/  PRMT R105, RZ, 0x7610, R105 ;  /* 0x00007610ff697816 */ /* 0x001fcc0000000069 */
[----:B------:R0:W2:Y:S04]  /*5450*/  @!P0 LDG.E.U16 R105, desc[UR10][R46.64] ;  /* 0x0000000a2e698981 */ /* 0x0000a8000c1e1500 */
[----:B---3--:R1:W-:Y:S01]  /*5460*/  STS.U16 [R45+UR4+0x400], R104 ;  /* 0x000400682d007988 */ /* 0x0083e20008000404 */
[----:B0-----:R-:W-:Y:S02]  /*5470*/  IADD3 R46, P1, PT, R216, R164, RZ ;  /* 0x000000a4d82e7210 */ /* 0x001fe40007f3e0ff */
[----:B-1----:R-:W-:-:S03]  /*5480*/  PRMT R104, RZ, 0x7610, R104 ;  /* 0x00007610ff687816 */ /* 0x002fc60000000068 */
[----:B------:R-:W-:-:S05]  /*5490*/  IMAD.X R47, R190, 0x1, R163, P1 ;  /* 0x00000001be2f7824 */ /* 0x000fca00008e06a3 */
[----:B------:R0:W3:Y:S04]  /*54a0*/  @!P0 LDG.E.U16 R104, desc[UR10][R46.64] ;  /* 0x0000000a2e688981 */ /* 0x0000e8000c1e1500 */
[----:B----4-:R1:W-:Y:S01]  /*54b0*/  STS.U16 [R45+UR4+0x600], R103 ;  /* 0x000600672d007988 */ /* 0x0103e20008000404 */
[----:B0-----:R-:W-:Y:S02]  /*54c0*/  IADD3 R46, P1, PT, R4, R164, RZ ;  /* 0x000000a4042e7210 */ /* 0x001fe40007f3e0ff */
[----:B-1----:R-:W-:-:S03]  /*54d0*/  PRMT R103, RZ, 0x7610, R103 ;  /* 0x00007610ff677816 */ /* 0x002fc60000000067 */
[----:B------:R-:W-:-:S05]  /*54e0*/  IMAD.X R47, R159, 0x1, R163, P1 ;  /* 0x000000019f2f7824 */ /* 0x000fca00008e06a3 */
[----:B------:R0:W4:Y:S02]  /*54f0*/  @!P0 LDG.E.U16 R103, desc[UR10][R46.64] ;  /* 0x0000000a2e678981 */ /* 0x000124000c1e1500 */
[----:B0-----:R-:W-:-:S05]  /*5500*/  IADD3 R46, P1, PT, R187, R164, RZ ;  /* 0x000000a4bb2e7210 */ /* 0x001fca0007f3e0ff */
[----:B------:R-:W-:Y:S01]  /*5510*/  IMAD.X R47, R158, 0x1, R163, P1 ;  /* 0x000000019e2f7824 */ /* 0x000fe200008e06a3 */
[----:B-----5:R0:W-:Y:S02]  /*5520*/  STS.U16 [R45+UR4+0x800], R100 ;  /* 0x000800642d007988 */ /* 0x0201e40008000404 */
[----:B0-----:R-:W-:-:S06]  /*5530*/  PRMT R100, RZ, 0x7610, R100 ;  /* 0x00007610ff647816 */ /* 0x001fcc0000000064 */
[----:B------:R0:W5:Y:S04]  /*5540*/  @!P0 LDG.E.U16 R100, desc[UR10][R46.64] ;  /* 0x0000000a2e648981 */ /* 0x000168000c1e1500 */
[----:B------:R1:W-:Y:S01]  /*5550*/  STS.U16 [R45+UR4+0xa00], R101 ;  /* 0x000a00652d007988 */ /* 0x0003e20008000404 */
[----:B0-----:R-:W-:Y:S02]  /*5560*/  IADD3 R46, P1, PT, R214, R164, RZ ;  /* 0x000000a4d62e7210 */ /* 0x001fe40007f3e0ff */
[----:B-1----:R-:W-:-:S03]  /*5570*/  PRMT R101, RZ, 0x7610, R101 ;  /* 0x00007610ff657816 */ /* 0x002fc60000000065 */
[----:B------:R-:W-:-:S05]  /*5580*/  IMAD.X R47, R0, 0x1, R163, P1 ;  /* 0x00000001002f7824 */ /* 0x000fca00008e06a3 */
        /* <DEDUP_REMOVED lines=16> */
[----:B------:R-:W-:-:S05]  /*5690*/  IMAD.X R47, R11, 0x1, R163, P1 ;  /* 0x000000010b2f7824 */ /* 0x000fca00008e06a3 */
[----:B------:R0:W5:Y:S02]  /*56a0*/  @!P0 LDG.E.U16 R109, desc[UR10][R46.64] ;  /* 0x0000000a2e6d8981 */ /* 0x000164000c1e1500 */
[----:B0-----:R-:W-:-:S05]  /*56b0*/  IADD3 R46, P1, PT, R24, R164, RZ ;  /* 0x000000a4182e7210 */ /* 0x001fca0007f3e0ff */
[----:B------:R-:W-:-:S05]  /*56c0*/  IMAD.X R47, R13, 0x1, R163, P1 ;  /* 0x000000010d2f7824 */ /* 0x000fca00008e06a3 */
[----:B------:R0:W5:Y:S02]  /*56d0*/  @!P0 LDG.E.U16 R110, desc[UR10][R46.64] ;  /* 0x0000000a2e6e8981 */ /* 0x000164000c1e1500 */
[----:B0-----:R-:W-:-:S05]  /*56e0*/  IADD3 R46, P1, PT, R210, R164, RZ ;  /* 0x000000a4d22e7210 */ /* 0x001fca0007f3e0ff */
[----:B------:R-:W-:Y:S01]  /*56f0*/  IMAD.X R47, R17, 0x1, R163, P1 ;  /* 0x00000001112f7824 */ /* 0x000fe200008e06a3 */
[----:B------:R0:W-:Y:S04]  /*5700*/  STS.U16 [R45+UR4+0x1000], R107 ;  /* 0x0010006b2d007988 */ /* 0x0001e80008000404 */
[----:B------:R1:W5:Y:S01]  /*5710*/  @!P0 LDG.E.U16 R111, desc[UR10][R46.64] ;  /* 0x0000000a2e6f8981 */ /* 0x000362000c1e1500 */
[----:B0-----:R-:W-:Y:S02]  /*5720*/  PRMT R107, RZ, 0x7610, R107 ;  /* 0x00007610ff6b7816 */ /* 0x001fe4000000006b */
[----:B-1----:R-:W-:-:S05]  /*5730*/  IADD3 R46, P1, PT, R31, R164, RZ ;  /* 0x000000a41f2e7210 */ /* 0x002fca0007f3e0ff */
[----:B------:R-:W-:-:S05]  /*5740*/  IMAD.X R47, R20, 0x1, R163, P1 ;  /* 0x00000001142f7824 */ /* 0x000fca00008e06a3 */
[----:B------:R0:W5:Y:S02]  /*5750*/  @!P0 LDG.E.U16 R107, desc[UR10][R46.64] ;  /* 0x0000000a2e6b8981 */ /* 0x000164000c1e1500 */
[----:B0-----:R-:W-:-:S05]  /*5760*/  IADD3 R46, P1, PT, R34, R164, RZ ;  /* 0x000000a4222e7210 */ /* 0x001fca0007f3e0ff */
[----:B------:R-:W-:Y:S01]  /*5770*/  IMAD.X R47, R23, 0x1, R163, P1 ;  /* 0x00000001172f7824 */ /* 0x000fe200008e06a3 */
        /* <DEDUP_REMOVED lines=15> */
[----:B------:R-:W-:Y:S04]  /*5870*/  STS.U16 [R45+UR4+0x3800], R96 ;  /* 0x003800602d007988 */ /* 0x000fe80008000404 */
[----:B-----5:R-:W-:Y:S04]  /*5880*/  STS.U16 [R45+UR4+0x1800], R100 ;  /* 0x001800642d007988 */ /* 0x020fe80008000404 */
[----:B------:R-:W-:Y:S04]  /*5890*/  STS.U16 [R45+UR4+0x1a00], R101 ;  /* 0x001a00652d007988 */ /* 0x000fe80008000404 */
[----:B------:R0:W-:Y:S02]  /*58a0*/  STS.U16 [R45+UR4+0x1c00], R102 ;  /* 0x001c00662d007988 */ /* 0x0001e40008000404 */
[----:B0-----:R-:W-:-:S06]  /*58b0*/  PRMT R102, RZ, 0x7610, R102 ;  /* 0x00007610ff667816 */ /* 0x001fcc0000000066 */
[----:B------:R0:W5:Y:S01]  /*58c0*/  @!P0 LDG.E.U16 R102, desc[UR10][R46.64] ;  /* 0x0000000a2e668981 */ /* 0x000162000c1e1500 */
[----:B------:R-:W-:Y:S02]  /*58d0*/  PRMT R101, RZ, 0x7610, R101 ;  /* 0x00007610ff657816 */ /* 0x000fe40000000065 */
[----:B0-----:R-:W-:-:S05]  /*58e0*/  IADD3 R46, P1, PT, R206, R164, RZ ;  /* 0x000000a4ce2e7210 */ /* 0x001fca0007f3e0ff */
[----:B------:R-:W-:-:S05]  /*58f0*/  IMAD.X R47, R37, 0x1, R163, P1 ;  /* 0x00000001252f7824 */ /* 0x000fca00008e06a3 */
[----:B------:R0:W5:Y:S01]  /*5900*/  @!P0 LDG.E.U16 R101, desc[UR10][R46.64] ;  /* 0x0000000a2e658981 */ /* 0x000162000c1e1500 */
[----:B------:R-:W-:Y:S02]  /*5910*/  PRMT R100, RZ, 0x7610, R100 ;  /* 0x00007610ff647816 */ /* 0x000fe40000000064 */
[----:B0-----:R-:W-:-:S05]  /*5920*/  IADD3 R46, P1, PT, R140, R164, RZ ;  /* 0x000000a48c2e7210 */ /* 0x001fca0007f3e0ff */
[----:B------:R-:W-:Y:S01]  /*5930*/  IMAD.X R47, R128, 0x1, R163, P1 ;  /* 0x00000001802f7824 */ /* 0x000fe200008e06a3 */
[----:B------:R0:W-:Y:S04]  /*5940*/  STS.U16 [R45+UR4+0x1e00], R106 ;  /* 0x001e006a2d007988 */ /* 0x0001e80008000404 */
[----:B------:R1:W5:Y:S01]  /*5950*/  @!P0 LDG.E.U16 R100, desc[UR10][R46.64] ;  /* 0x0000000a2e648981 */ /* 0x000362000c1e1500 */
[----:B0-----:R-:W-:Y:S02]  /*5960*/  PRMT R106, RZ, 0x7610, R106 ;  /* 0x00007610ff6a7816 */ /* 0x001fe4000000006a */
[----:B-1----:R-:W-:-:S05]  /*5970*/  IADD3 R46, P1, PT, R143, R164, RZ ;  /* 0x000000a48f2e7210 */ /* 0x002fca0007f3e0ff */
        /* <DEDUP_REMOVED lines=14> */
[----:B------:R-:W-:Y:S01]  /*5a60*/  IMAD.X R47, R200, 0x1, R163, P1 ;  /* 0x00000001c82f7824 */ /* 0x000fe200008e06a3 */
[----:B------:R0:W-:Y:S04]  /*5a70*/  STS.U16 [R45+UR4+0x3e00], R99 ;  /* 0x003e00632d007988 */ /* 0x0001e80008000404 */
[----:B------:R1:W5:Y:S01]  /*5a80*/  @!P0 LDG.E.U16 R98, desc[UR10][R46.64] ;  /* 0x0000000a2e628981 */ /* 0x000362000c1e1500 */
[----:B0-----:R-:W-:Y:S02]  /*5a90*/  PRMT R99, RZ, 0x7610, R99 ;  /* 0x00007610ff637816 */ /* 0x001fe40000000063 */
[----:B-1----:R-:W-:-:S05]  /*5aa0*/  IADD3 R46, P1, PT, R182, R164, RZ ;  /* 0x000000a4b62e7210 */ /* 0x002fca0007f3e0ff */
[----:B------:R-:W-:Y:S01]  /*5ab0*/  IMAD.X R47, R177, 0x1, R163, P1 ;  /* 0x00000001b12f7824 */ /* 0x000fe200008e06a3 */
[----:B------:R0:W-:Y:S04]  /*5ac0*/  STS.U16 [R45+UR4+0x2800], R107 ;  /* 0x0028006b2d007988 */ /* 0x0001e80008000404 */
[----:B------:R1:W5:Y:S01]  /*5ad0*/  @!P0 LDG.E.U16 R99, desc[UR10][R46.64] ;  /* 0x0000000a2e638981 */ /* 0x000362000c1e1500 */
[----:B0-----:R-:W-:Y:S02]  /*5ae0*/  PRMT R107, RZ, 0x7610, R107 ;  /* 0x00007610ff6b7816 */ /* 0x001fe4000000006b */
[----:B-1----:R-:W-:-:S05]  /*5af0*/  IADD3 R46, P1, PT, R197, R164, RZ ;  /* 0x000000a4c52e7210 */ /* 0x002fca0007f3e0ff */
[----:B------:R-:W-:Y:S01]  /*5b00*/  IMAD.X R47, R175, 0x1, R163, P1 ;  /* 0x00000001af2f7824 */ /* 0x000fe200008e06a3 */
[----:B--2---:R0:W-:Y:S04]  /*5b10*/  STS.U16 [R45+UR4+0x2a00], R105 ;  /* 0x002a00692d007988 */ /* 0x0041e80008000404 */
[----:B------:R1:W2:Y:S01]  /*5b20*/  @!P0 LDG.E.U16 R107, desc[UR10][R46.64] ;  /* 0x0000000a2e6b8981 */ /* 0x0002a2000c1e1500 */
[----:B0-----:R-:W-:Y:S02]  /*5b30*/  PRMT R105, RZ, 0x7610, R105 ;  /* 0x00007610ff697816 */ /* 0x001fe40000000069 */
[----:B-1----:R-:W-:-:S05]  /*5b40*/  IADD3 R46, P1, PT, R219, R164, RZ ;  /* 0x000000a4db2e7210 */ /* 0x002fca0007f3e0ff */
[----:B------:R-:W-:Y:S01]  /*5b50*/  IMAD.X R47, R196, 0x1, R163, P1 ;  /* 0x00000001c42f7824 */ /* 0x000fe200008e06a3 */
[----:B---3--:R0:W-:Y:S04]  /*5b60*/  STS.U16 [R45+UR4+0x2c00], R104 ;  /* 0x002c00682d007988 */ /* 0x0081e80008000404 */
[----:B------:R1:W3:Y:S01]  /*5b70*/  @!P0 LDG.E.U16 R105, desc[UR10][R46.64] ;  /* 0x0000000a2e698981 */ /* 0x0002e2000c1e1500 */
[----:B0-----:R-:W-:Y:S02]  /*5b80*/  PRMT R104, RZ, 0x7610, R104 ;  /* 0x00007610ff687816 */ /* 0x001fe40000000068 */
[----:B-1----:R-:W-:-:S05]  /*5b90*/  IADD3 R46, P1, PT, R171, R164, RZ ;  /* 0x000000a4ab2e7210 */ /* 0x002fca0007f3e0ff */
[----:B------:R-:W-:Y:S01]  /*5ba0*/  IMAD.X R47, R170, 0x1, R163, P1 ;  /* 0x00000001aa2f7824 */ /* 0x000fe200008e06a3 */
[----:B----4-:R0:W-:Y:S04]  /*5bb0*/  STS.U16 [R45+UR4+0x2e00], R103 ;  /* 0x002e00672d007988 */ /* 0x0101e80008000404 */
[----:B------:R1:W4:Y:S01]  /*5bc0*/  @!P0 LDG.E.U16 R104, desc[UR10][R46.64] ;  /* 0x0000000a2e688981 */ /* 0x000322000c1e1500 */
[----:B0-----:R-:W-:Y:S02]  /*5bd0*/  PRMT R103, RZ, 0x7610, R103 ;  /* 0x00007610ff677816 */ /* 0x001fe40000000067 */
[----:B-1----:R-:W-:-:S05]  /*5be0*/  IADD3 R46, P1, PT, R193, R164, RZ ;  /* 0x000000a4c12e7210 */ /* 0x002fca0007f3e0ff */
[----:B------:R-:W-:-:S05]  /*5bf0*/  IMAD.X R47, R169, 0x1, R163, P1 ;  /* 0x00000001a92f7824 */ /* 0x000fca00008e06a3 */
[----:B------:R0:W4:Y:S02]  /*5c00*/  @!P0 LDG.E.U16 R103, desc[UR10][R46.64] ;  /* 0x0000000a2e678981 */ /* 0x000124000c1e1500 */
[----:B0-----:R-:W-:-:S05]  /*5c10*/  IADD3 R46, P1, PT, R217, R164, RZ ;  /* 0x000000a4d92e7210 */ /* 0x001fca0007f3e0ff */
[----:B------:R-:W-:Y:S01]  /*5c20*/  IMAD.X R47, R192, 0x1, R163, P1 ;  /* 0x00000001c02f7824 */ /* 0x000fe200008e06a3 */
[----:B------:R-:W-:Y:S04]  /*5c30*/  STS.U16 [R45+UR4+0x2000], R108 ;  /* 0x0020006c2d007988 */ /* 0x000fe80008000404 */
[----:B------:R-:W-:Y:S04]  /*5c40*/  STS.U16 [R45+UR4+0x2200], R109 ;  /* 0x0022006d2d007988 */ /* 0x000fe80008000404 */
[----:B------:R-:W-:Y:S04]  /*5c50*/  STS.U16 [R45+UR4+0x2400], R110 ;  /* 0x0024006e2d007988 */ /* 0x000fe80008000404 */
[----:B------:R-:W-:Y:S04]  /*5c60*/  STS.U16 [R45+UR4+0x2600], R111 ;  /* 0x0026006f2d007988 */ /* 0x000fe80008000404 */
        /* <DEDUP_REMOVED lines=50> */
[----:B------:R-:W-:-:S05]  /*5f90*/  IMAD.X R47, R15, 0x1, R163, P1 ;  /* 0x000000010f2f7824 */ /* 0x000fca00008e06a3 */
[----:B------:R0:W3:Y:S01]  /*5fa0*/  @!P0 LDG.E.U16 R105, desc[UR10][R46.64] ;  /* 0x0000000a2e698981 */ /* 0x0000e2000c1e1500 */
[----:B------:R-:W-:Y:S02]  /*5fb0*/  PRMT R108, RZ, 0x7610, R108 ;  /* 0x00007610ff6c7816 */ /* 0x000fe4000000006c */
[----:B0-----:R-:W-:-:S05]  /*5fc0*/  IADD3 R46, P1, PT, R29, R164, RZ ;  /* 0x000000a41d2e7210 */ /* 0x001fca0007f3e0ff */
        /* <DEDUP_REMOVED lines=41> */
[----:B------:R0:W5:Y:S02]  /*6260*/  @!P0 LDG.E.U16 R97, desc[UR10][R46.64] ;  /* 0x0000000a2e618981 */ /* 0x000164000c1e1500 */
[----:B0-----:R-:W0:Y:S01]  /*6270*/  S2R R46, SR_TID.X ;  /* 0x00000000002e7919 */ /* 0x001e220000002100 */
[----:B------:R-:W1:Y:S01]  /*6280*/  S2UR UR7, SR_CgaCtaId ;  /* 0x00000000000779c3 */ /* 0x000e620000008800 */
[----:B------:R-:W-:Y:S04]  /*6290*/  STS.U16 [R41+UR4+0xd00], R104 ;  /* 0x000d006829007988 */ /* 0x000fe80008000404 */
[----:B------:R0:W-:Y:S04]  /*62a0*/  STS.U16 [R41+UR4+0x3900], R42 ;  /* 0x0039002a29007988 */ /* 0x0001e80008000404 */
[----:B------:R0:W-:Y:S04]  /*62b0*/  STS.U16 [R41+UR4+0x3b00], R43 ;  /* 0x003b002b29007988 */ /* 0x0001e80008000404 */
[----:B------:R0:W-:Y:S04]  /*62c0*/  STS.U16 [R41+UR4+0x3d00], R44 ;  /* 0x003d002c29007988 */ /* 0x0001e80008000404 */
[----:B------:R-:W-:Y:S04]  /*62d0*/  STS.U16 [R41+UR4+0x3f00], R40 ;  /* 0x003f002829007988 */ /* 0x000fe80008000404 */
[----:B------:R-:W-:Y:S04]  /*62e0*/  STS.U16 [R41+UR4+0x1f00], R98 ;  /* 0x001f006229007988 */ /* 0x000fe80008000404 */
[----:B--2---:R-:W-:Y:S01]  /*62f0*/  STS.U16 [R41+UR4+0x2100], R99 ;  /* 0x0021006329007988 */ /* 0x004fe20008000404 */
[----:B0-----:R-:W-:-:S03]  /*6300*/  IMAD.SHL.U32 R176, R46, 0x40, RZ ;  /* 0x000000402eb07824 */ /* 0x001fc600078e00ff */
[----:B---3--:R-:W-:Y:S01]  /*6310*/  STS.U16 [R41+UR4+0x2300], R107 ;  /* 0x0023006b29007988 */ /* 0x008fe20008000404 */
[----:B------:R-:W-:Y:S01]  /*6320*/  IMAD.SHL.U32 R42, R46, 0x8, RZ ;  /* 0x000000082e2a7824 */ /* 0x000fe200078e00ff */
[----:B------:R-:W-:Y:S01]  /*6330*/  LOP3.LUT R176, R176, 0x1c0, RZ, 0xc0, !PT ;  /* 0x000001c0b0b07812 */ /* 0x000fe200078ec0ff */
[----:B------:R-:W-:Y:S01]  /*6340*/  IMAD.SHL.U32 R43, R46, 0x2, RZ ;  /* 0x000000022e2b7824 */ /* 0x000fe200078e00ff */
[----:B------:R-:W-:Y:S02]  /*6350*/  UMOV UR6, 0x400 ;  /* 0x0000040000067882 */ /* 0x000fe40000000000 */
[----:B------:R-:W-:Y:S01]  /*6360*/  LOP3.LUT R44, R176, 0x30, R42, 0xf8, !PT ;  /* 0x00000030b02c7812 */ /* 0x000fe200078ef82a */
[----:B-1----:R-:W-:Y:S01]  /*6370*/  ULEA UR6, UR7, UR6, 0x18 ;  /* 0x0000000607067291 */ /* 0x002fe2000f8ec0ff */
[--C-:B------:R-:W-:Y:S01]  /*6380*/  LOP3.LUT R42, R42, 0x30, R43.reuse, 0x48, !PT ;  /* 0x000000302a2a7812 */ /* 0x100fe200078e482b */
[----:B------:R-:W-:Y:S01]  /*6390*/  STS.U16 [R41+UR4+0x2500], R105 ;  /* 0x0025006929007988 */ /* 0x000fe20008000404 */
[----:B------:R-:W-:Y:S01]  /*63a0*/  LOP3.LUT R44, R44, 0x10, R43, 0x78, !PT ;  /* 0x000000102c2c7812 */ /* 0x000fe200078e782b */
[C---:B------:R-:W-:Y:S01]  /*63b0*/  IMAD.SHL.U32 R104, R46.reuse, 0x20, RZ ;  /* 0x000000202e687824 */ /* 0x040fe200078e00ff */
[----:B------:R-:W-:Y:S01]  /*63c0*/  LOP3.LUT R43, R46, 0x60, RZ, 0xc0, !PT ;  /* 0x000000602e2b7812 */ /* 0x000fe200078ec0ff */
[----:B----4-:R0:W-:Y:S03]  /*63d0*/  STS.U16 [R41+UR4+0x2700], R108 ;  /* 0x0027006c29007988 */ /* 0x0101e60008000404 */
[----:B------:R-:W-:-:S02]  /*63e0*/  LEA R43, R43, UR6, 0x4 ;  /* 0x000000062b2b7c11 */ /* 0x000fc4000f8e20ff */
[----:B------:R-:W-:Y:S01]  /*63f0*/  LOP3.LUT R104, R44, 0x200, R104, 0xf8, !PT ;  /* 0x000002002c687812 */ /* 0x000fe200078ef868 */
[----:B------:R-:W-:Y:S01]  /*6400*/  STS.U16 [R41+UR4+0x2900], R103 ;  /* 0x0029006729007988 */ /* 0x000fe20008000404 */
[----:B------:R-:W-:Y:S02]  /*6410*/  IADD3 R176, PT, PT, R176, R43, R42 ;  /* 0x0000002bb0b07210 */ /* 0x000fe40007ffe02a */
[----:B0-----:R-:W-:Y:S01]  /*6420*/  LOP3.LUT R108, R104, 0x20, RZ, 0x3c, !PT ;  /* 0x00000020686c7812 */ /* 0x001fe200078e3cff */
[----:B-----5:R-:W-:Y:S04]  /*6430*/  STS.U16 [R41+UR4+0x2b00], R102 ;  /* 0x002b006629007988 */ /* 0x020fe80008000404 */
[----:B------:R-:W-:Y:S04]  /*6440*/  STS.U16 [R41+UR4+0x2d00], R101 ;  /* 0x002d006529007988 */ /* 0x000fe80008000404 */
[----:B------:R-:W-:Y:S04]  /*6450*/  STS.U16 [R41+UR4+0x2f00], R100 ;  /* 0x002f006429007988 */ /* 0x000fe80008000404 */
[----:B------:R-:W-:Y:S04]  /*6460*/  STS.U16 [R41+UR4+0x3100], R106 ;  /* 0x0031006a29007988 */ /* 0x000fe80008000404 */
[----:B------:R-:W-:Y:S04]  /*6470*/  STS.U16 [R41+UR4+0x3300], R45 ;  /* 0x0033002d29007988 */ /* 0x000fe80008000404 */
[----:B------:R-:W-:Y:S04]  /*6480*/  STS.U16 [R41+UR4+0x3500], R96 ;  /* 0x0035006029007988 */ /* 0x000fe80008000404 */
[----:B------:R-:W-:Y:S01]  /*6490*/  STS.U16 [R41+UR4+0x3700], R97 ;  /* 0x0037006129007988 */ /* 0x000fe20008000404 */
[----:B------:R-:W-:Y:S06]  /*64a0*/  BAR.SYNC.DEFER_BLOCKING 0x0 ;  /* 0x0000000000007b1d */ /* 0x000fec0000010000 */
[----:B------:R-:W-:Y:S04]  /*64b0*/  LDSM.16.MT88.4 R100, [R104+UR6+0x4000] ;  /* 0x004000066864783b */ /* 0x000fe80008004200 */
[----:B------:R-:W-:Y:S04]  /*64c0*/  LDSM.16.MT88.4 R96, [R108+UR6+0x4000] ;  /* 0x004000066c60783b */ /* 0x000fe80008004200 */
[----:B------:R-:W0:Y:S04]  /*64d0*/  LDSM.16.M88.4 R40, [R176+0x800] ;  /* 0x00080000b028783b */ /* 0x000e280000000200 */
[----:B------:R-:W1:Y:S04]  /*64e0*/  LDSM.16.MT88.4 R104, [R104+UR6+0x4400] ;  /* 0x004400066868783b */ /* 0x000e680008004200 */
[----:B------:R-:W2:Y:S04]  /*64f0*/  LDSM.16.MT88.4 R108, [R108+UR6+0x4400] ;  /* 0x004400066c6c783b */ /* 0x000ea80008004200 */
[----:B------:R-:W-:Y:S01]  /*6500*/  LDSM.16.M88.4 R44, [R176] ;  /* 0x00000000b02c783b */ /* 0x000fe20000000200 */
[-C--:B0-----:R-:W-:Y:S08]  /*6510*/  HMMA.16816.F32.BF16 R116, R100, R40.reuse, R116 ;  /* 0x000000286474723c */ /* 0x081ff00000041874 */
[----:B------:R-:W-:-:S12]  /*6520*/  HMMA.16816.F32.BF16 R124, R96, R40, R124 ;  /* 0x00000028607c723c */ /* 0x000fd8000004187c */
[-C--:B-1----:R-:W-:Y:S08]  /*6530*/  HMMA.16816.F32.BF16 R116, R104, R42.reuse, R116 ;  /* 0x0000002a6874723c */ /* 0x082ff00000041874 */
[----:B--2---:R-:W-:Y:S01]  /*6540*/  HMMA.16816.F32.BF16 R124, R108, R42, R124 ;  /* 0x0000002a6c7c723c */ /* 0x004fe2000004187c */
[----:B------:R-:W0:Y:S07]  /*6550*/  LDSM.16.M88.4 R40, [R176+0x1000] ;  /* 0x00100000b028783b */ /* 0x000e2e0000000200 */
[-C--:B0-----:R-:W-:Y:S08]  /*6560*/  HMMA.16816.F32.BF16 R72, R100, R40.reuse, R72 ;  /* 0x000000286448723c */ /* 0x081ff00000041848 */
[----:B------:R-:W-:-:S12]  /*6570*/  HMMA.16816.F32.BF16 R48, R96, R40, R48 ;  /* 0x000000286030723c */ /* 0x000fd80000041830 */
[-C--:B------:R-:W-:Y:S08]  /*6580*/  HMMA.16816.F32.BF16 R72, R104, R42.reuse, R72 ;  /* 0x0000002a6848723c */ /* 0x080ff00000041848 */
[----:B------:R-:W-:Y:S01]  /*6590*/  HMMA.16816.F32.BF16 R48, R108, R42, R48 ;  /* 0x0000002a6c30723c */ /* 0x000fe20000041830 */
        /* <DEDUP_REMOVED lines=22> */
[----:B------:R-:W-:Y:S01]  /*6700*/  HMMA.16816.F32.BF16 R68, R96, R40, R68 ;  /* 0x000000286044723c */ /* 0x000fe20000041844 */
[----:B------:R-:W-:-:S02]  /*6710*/  IMAD.MOV.U32 R40, RZ, RZ, R155 ;  /* 0x000000ffff287224 */ /* 0x000fc400078e009b */
[----:B------:R-:W-:Y:S02]  /*6720*/  IMAD.MOV.U32 R41, RZ, RZ, R148 ;  /* 0x000000ffff297224 */ /* 0x000fe400078e0094 */
[----:B------:R-:W-:-:S07]  /*6730*/  IMAD.WIDE R40, R162, 0x2, R40 ;  /* 0x00000002a2287825 */ /* 0x000fce00078e0228 */
[-C--:B------:R-:W-:Y:S08]  /*6740*/  HMMA.16816.F32.BF16 R92, R104, R42.reuse, R92 ;  /* 0x0000002a685c723c */ /* 0x080ff0000004185c */
[----:B------:R-:W-:Y:S01]  /*6750*/  HMMA.16816.F32.BF16 R68, R108, R42, R68 ;  /* 0x0000002a6c44723c */ /* 0x000fe20000041844 */
[----:B------:R-:W-:Y:S02]  /*6760*/  IMAD.MOV.U32 R42, RZ, RZ, R154 ;  /* 0x000000ffff2a7224 */ /* 0x000fe400078e009a */
[----:B------:R-:W-:-:S02]  /*6770*/  IMAD.MOV.U32 R43, RZ, RZ, R146 ;  /* 0x000000ffff2b7224 */ /* 0x000fc400078e0092 */
[----:B------:R-:W-:-:S04]  /*6780*/  IMAD.WIDE R42, R162, 0x2, R42 ;  /* 0x00000002a22a7825 */ /* 0x000fc800078e022a */
[----:B------:R-:W-:Y:S02]  /*6790*/  IMAD.MOV.U32 R155, RZ, RZ, R40 ;  /* 0x000000ffff9b7224 */ /* 0x000fe400078e0028 */
[----:B------:R-:W-:Y:S02]  /*67a0*/  IMAD.MOV.U32 R148, RZ, RZ, R41 ;  /* 0x000000ffff947224 */ /* 0x000fe400078e0029 */
[----:B------:R-:W-:Y:S02]  /*67b0*/  IMAD.MOV.U32 R154, RZ, RZ, R42 ;  /* 0x000000ffff9a7224 */ /* 0x000fe400078e002a */
[----:B------:R-:W-:Y:S02]  /*67c0*/  IMAD.MOV.U32 R146, RZ, RZ, R43 ;  /* 0x000000ffff927224 */ /* 0x000fe400078e002b */
[----:B------:R-:W-:Y:S02]  /*67d0*/  IMAD.MOV.U32 R40, RZ, RZ, R153 ;  /* 0x000000ffff287224 */ /* 0x000fe400078e0099 */
[----:B------:R-:W-:-:S02]  /*67e0*/  IMAD.MOV.U32 R41, RZ, RZ, R144 ;  /* 0x000000ffff297224 */ /* 0x000fc400078e0090 */
[----:B------:R-:W-:Y:S02]  /*67f0*/  IMAD.MOV.U32 R42, RZ, RZ, R152 ;  /* 0x000000ffff2a7224 */ /* 0x000fe400078e0098 */
[----:B------:R-:W-:Y:S02]  /*6800*/  IMAD.MOV.U32 R43, RZ, RZ, R142 ;  /* 0x000000ffff2b7224 */ /* 0x000fe400078e008e */
[----:B------:R-:W-:-:S04]  /*6810*/  IMAD.WIDE R40, R162, 0x2, R40 ;  /* 0x00000002a2287825 */ /* 0x000fc800078e0228 */
[----:B------:R-:W-:Y:S01]  /*6820*/  IMAD.WIDE R42, R162, 0x2, R42 ;  /* 0x00000002a22a7825 */ /* 0x000fe200078e022a */
[-C--:B------:R-:W-:Y:S03]  /*6830*/  HMMA.16816.F32.BF16 R112, R100, R44.reuse, R112 ;  /* 0x0000002c6470723c */ /* 0x080fe60000041870 */
[----:B------:R-:W-:Y:S02]  /*6840*/  IMAD.MOV.U32 R153, RZ, RZ, R40 ;  /* 0x000000ffff997224 */ /* 0x000fe400078e0028 */
[----:B------:R-:W-:Y:S02]  /*6850*/  IMAD.MOV.U32 R144, RZ, RZ, R41 ;  /* 0x000000ffff907224 */ /* 0x000fe400078e0029 */
[----:B------:R-:W-:Y:S01]  /*6860*/  IMAD.MOV.U32 R152, RZ, RZ, R42 ;  /* 0x000000ffff987224 */ /* 0x000fe200078e002a */
[----:B------:R-:W-:Y:S01]  /*6870*/  HMMA.16816.F32.BF16 R120, R96, R44, R120 ;  /* 0x0000002c6078723c */ /* 0x000fe20000041878 */
[----:B------:R-:W-:-:S02]  /*6880*/  IMAD.MOV.U32 R142, RZ, RZ, R43 ;  /* 0x000000ffff8e7224 */ /* 0x000fc400078e002b */
[----:B------:R-:W-:Y:S02]  /*6890*/  IMAD.MOV.U32 R44, RZ, RZ, R151 ;  /* 0x000000ffff2c7224 */ /* 0x000fe400078e0097 */
[----:B------:R-:W-:Y:S02]  /*68a0*/  IMAD.MOV.U32 R45, RZ, RZ, R141 ;  /* 0x000000ffff2d7224 */ /* 0x000fe400078e008d */
[----:B------:R-:W-:Y:S02]  /*68b0*/  IMAD.MOV.U32 R42, RZ, RZ, R150 ;  /* 0x000000ffff2a7224 */ /* 0x000fe400078e0096 */
[----:B------:R-:W-:Y:S02]  /*68c0*/  IMAD.MOV.U32 R43, RZ, RZ, R139 ;  /* 0x000000ffff2b7224 */ /* 0x000fe400078e008b */
[----:B------:R-:W-:Y:S02]  /*68d0*/  IMAD.MOV.U32 R40, RZ, RZ, R147 ;  /* 0x000000ffff287224 */ /* 0x000fe400078e0093 */
[----:B------:R-:W-:-:S02]  /*68e0*/  IMAD.MOV.U32 R41, RZ, RZ, R186 ;  /* 0x000000ffff297224 */ /* 0x000fc400078e00ba */
[----:B------:R-:W-:-:S04]  /*68f0*/  IMAD.WIDE R44, R162, 0x2, R44 ;  /* 0x00000002a22c7825 */ /* 0x000fc800078e022c */
[----:B------:R-:W-:-:S04]  /*6900*/  IMAD.WIDE R42, R162, 0x2, R42 ;  /* 0x00000002a22a7825 */ /* 0x000fc800078e022a */
        /* <DEDUP_REMOVED lines=238> */
[C---:B------:R-:W-:Y:S01]  /*77f0*/  IMAD.WIDE R44, R162.reuse, 0x2, R44 ;  /* 0x00000002a22c7825 */ /* 0x040fe200078e022c */
[----:B------:R-:W-:Y:S03]  /*7800*/  HMMA.16816.F32.BF16 R112, R104, R46, R112 ;  /* 0x0000002e6870723c */ /* 0x000fe60000041870 */
[----:B------:R-:W-:-:S04]  /*7810*/  IMAD.WIDE R42, R162, 0x2, R42 ;  /* 0x00000002a22a7825 */ /* 0x000fc800078e022a */
[----:B------:R-:W-:Y:S01]  /*7820*/  IMAD.WIDE R40, R162, 0x2, R40 ;  /* 0x00000002a2287825 */ /* 0x000fe200078e0228 */
[----:B------:R-:W-:Y:S01]  /*7830*/  HMMA.16816.F32.BF16 R120, R108, R46, R120 ;  /* 0x0000002e6c78723c */ /* 0x000fe20000041878 */
[----:B------:R-:W0:Y:S02]  /*7840*/  LDC R47, c[0x0][0x3a8] ;  /* 0x0000ea00ff2f7b82 */ /* 0x000e240000000800 */
        /* <DEDUP_REMOVED lines=13> */
[----:B------:R-:W-:-:S04]  /*7920*/  IMAD.WIDE R42, R162, 0x2, R42 ;  /* 0x00000002a22a7825 */ /* 0x000fc800078e022a */
[----:B------:R-:W-:Y:S01]  /*7930*/  IMAD.WIDE R40, R162, 0x2, R40 ;  /* 0x00000002a2287825 */ /* 0x000fe200078e0228 */
[----:B------:R-:W-:-:S03]  /*7940*/  UIADD3 UR5, UPT, UPT, UR5, -0x1, URZ ;  /* 0xffffffff05057890 */ /* 0x000fc6000fffe0ff */
        /* <DEDUP_REMOVED lines=12> */
[----:B------:R-:W-:Y:S01]  /*7a10*/  IMAD.WIDE R44, R162, 0x2, R44 ;  /* 0x00000002a22c7825 */ /* 0x000fe200078e022c */
[----:B------:R-:W-:-:S03]  /*7a20*/  UISETP.NE.U32.AND UP0, UPT, UR5, URZ, UPT ;  /* 0x000000ff0500728c */ /* 0x000fc6000bf05070 */
        /* <DEDUP_REMOVED lines=16> */
[----:B0-----:R-:W-:Y:S02]  /*7b30*/  IMAD.SHL.U32 R47, R47, 0x20, RZ ;  /* 0x000000202f2f7824 */ /* 0x001fe400078e00ff */
[----:B------:R-:W-:Y:S01]  /*7b40*/  IMAD.WIDE R40, R162, 0x2, R40 ;  /* 0x00000002a2287825 */ /* 0x000fe200078e0228 */
[----:B------:R-:W-:-:S03]  /*7b50*/  UIADD3 UR8, UPT, UPT, UR8, -0x20, URZ ;  /* 0xffffffe008087890 */ /* 0x000fc6000fffe0ff */
[----:B------:R-:W-:Y:S02]  /*7b60*/  IMAD.MOV.U32 R201, RZ, RZ, R44 ;  /* 0x000000ffffc97224 */ /* 0x000fe400078e002c */
[----:B------:R-:W-:Y:S02]  /*7b70*/  IMAD.MOV.U32 R180, RZ, RZ, R45 ;  /* 0x000000ffffb47224 */ /* 0x000fe400078e002d */
[----:B------:R-:W-:-:S04]  /*7b80*/  IMAD.WIDE R130, R47, 0x2, R130 ;  /* 0x000000022f827825 */ /* 0x000fc800078e0282 */
[----:B------:R-:W-:Y:S02]  /*7b90*/  IMAD.MOV.U32 R203, RZ, RZ, R42 ;  /* 0x000000ffffcb7224 */ /* 0x000fe400078e002a */
[----:B------:R-:W-:Y:S02]  /*7ba0*/  IMAD.MOV.U32 R181, RZ, RZ, R43 ;  /* 0x000000ffffb57224 */ /* 0x000fe400078e002b */
[----:B------:R-:W-:Y:S02]  /*7bb0*/  IMAD.MOV.U32 R223, RZ, RZ, R40 ;  /* 0x000000ffffdf7224 */ /* 0x000fe400078e0028 */
[----:B------:R-:W-:Y:S01]  /*7bc0*/  IMAD.MOV.U32 R204, RZ, RZ, R41 ;  /* 0x000000ffffcc7224 */ /* 0x000fe200078e0029 */
[----:B------:R-:W-:Y:S06]  /*7bd0*/  BRA.U UP0, `(.L_x_2) ;  /* 0xffffffcd00d47547 */ /* 0x000fec000b83ffff */
[----:B------:R-:W-:Y:S02]  /*7be0*/  F2FP.BF16.F32.PACK_AB R12, R127, R123 ;  /* 0x0000007b7f0c723e */ /* 0x000fe400000010ff */
[----:B------:R-:W-:Y:S02]  /*7bf0*/  F2FP.BF16.F32.PACK_AB R8, R126, R122 ;  /* 0x0000007a7e08723e */ /* 0x000fe400000010ff */
[----:B------:R-:W-:Y:S02]  /*7c00*/  F2FP.BF16.F32.PACK_AB R4, R125, R121 ;  /* 0x000000797d04723e */ /* 0x000fe400000010ff */
[----:B------:R-:W-:Y:S02]  /*7c10*/  F2FP.BF16.F32.PACK_AB R24, R119, R115 ;  /* 0x000000737718723e */ /* 0x000fe400000010ff */
[----:B------:R-:W-:Y:S02]  /*7c20*/  F2FP.BF16.F32.PACK_AB R20, R118, R114 ;  /* 0x000000727614723e */ /* 0x000fe400000010ff */
[----:B------:R-:W-:-:S02]  /*7c30*/  F2FP.BF16.F32.PACK_AB R16, R117, R113 ;  /* 0x000000717510723e */ /* 0x000fc400000010ff */
        /* <DEDUP_REMOVED lines=25> */
[----:B------:R-:W-:-:S07]  /*7dd0*/  F2FP.BF16.F32.PACK_AB R112, R116, R112 ;  /* 0x000000707470723e */ /* 0x000fce00000010ff */
.L_x_1:
[----:B------:R-:W2:Y:S01]  /*7de0*/  LDL.LU R3, [R1+0xac] ;  /* 0x0000ac0001037983 */ /* 0x000ea20000300800 */
[----:B0-----:R-:W0:Y:S01]  /*7df0*/  S2R R28, SR_TID.X ;  /* 0x00000000001c7919 */ /* 0x001e220000002100 */
[----:B------:R-:W1:Y:S01]  /*7e00*/  S2UR UR5, SR_CgaCtaId ;  /* 0x00000000000579c3 */ /* 0x000e620000008800 */
[----:B------:R-:W-:Y:S01]  /*7e10*/  UMOV UR4, 0x400 ;  /* 0x0000040000047882 */ /* 0x000fe20000000000 */
[----:B------:R-:W3:Y:S01]  /*7e20*/  LDCU.128 UR12, c[0x0][0x390] ;  /* 0x00007200ff0c77ac */ /* 0x000ee20008000c00 */
[----:B------:R-:W4:Y:S04]  /*7e30*/  LDL.LU R30, [R1+0x90] ;  /* 0x00009000011e7983 */ /* 0x000f280000300800 */
[----:B------:R-:W5:Y:S04]  /*7e40*/  LDL.LU R46, [R1+0xa8] ;  /* 0x0000a800012e7983 */ /* 0x000f680000300800 */
[----:B------:R-:W5:Y:S04]  /*7e50*/  LDL.LU R44, [R1+0xa4] ;  /* 0x0000a400012c7983 */ /* 0x000f680000300800 */
[----:B------:R-:W5:Y:S04]  /*7e60*/  LDL.LU R51, [R1+0xa0] ;  /* 0x0000a00001337983 */ /* 0x000f680000300800 */
[----:B------:R-:W5:Y:S01]  /*7e70*/  LDL.LU R49, [R1+0x9c] ;  /* 0x00009c0001317983 */ /* 0x000f620000300800 */
[----:B------:R-:W-:Y:S01]  /*7e80*/  BAR.SYNC.DEFER_BLOCKING 0x0 ;  /* 0x0000000000007b1d */ /* 0x000fe20000010000 */
[----:B-1----:R-:W-:Y:S01]  /*7e90*/  ULEA UR4, UR5, UR4, 0x18 ;  /* 0x0000000405047291 */ /* 0x002fe2000f8ec0ff */
[----:B---3--:R-:W-:-:S04]  /*7ea0*/  ISETP.GE.AND P0, PT, R239, UR14, PT ;  /* 0x0000000eef007c0c */ /* 0x008fc8000bf06270 */
[----:B------:R-:W1:Y:S01]  /*7eb0*/  LDCU UR5, c[0x0][0x3b4] ;  /* 0x00007680ff0577ac */ /* 0x000e620008000800 */
[----:B------:R-:W3:Y:S01]  /*7ec0*/  LDL.LU R48, [R1+0x98] ;  /* 0x0000980001307983 */ /* 0x000ee20000300800 */
[C---:B0-----:R-:W-:Y:S02]  /*7ed0*/  IMAD.SHL.U32 R0, R28.reuse, 0x200, RZ ;  /* 0x000002001c007824 */ /* 0x041fe400078e00ff */
[C---:B------:R-:W-:Y:S02]  /*7ee0*/  IMAD.SHL.U32 R2, R28.reuse, 0x800, RZ ;  /* 0x000008001c027824 */ /* 0x040fe400078e00ff */
[----:B------:R-:W-:Y:S01]  /*7ef0*/  IMAD.SHL.U32 R29, R28, 0x10, RZ ;  /* 0x000000101c1d7824 */ /* 0x000fe200078e00ff */
[----:B------:R-:W-:Y:S01]  /*7f00*/  LOP3.LUT R0, R0, 0x3000, RZ, 0xc0, !PT ;  /* 0x0000300000007812 */ /* 0x000fe200078ec0ff */
[----:B------:R-:W3:Y:S01]  /*7f10*/  LDL.LU R50, [R1+0x94] ;  /* 0x0000940001327983 */ /* 0x000ee20000300800 */
[----:B------:R-:W-:-:S04]  /*7f20*/  LOP3.LUT R2, R2, 0x3000, RZ, 0xc0, !PT ;  /* 0x0000300002027812 */ /* 0x000fc800078ec0ff */
[----:B------:R-:W-:Y:S02]  /*7f30*/  LOP3.LUT R29, R2, 0x3f0, R29, 0xf8, !PT ;  /* 0x000003f0021d7812 */ /* 0x000fe400078ef81d */
[----:B------:R-:W-:-:S04]  /*7f40*/  SHF.R.U32.HI R2, RZ, 0x1, R28 ;  /* 0x00000001ff027819 */ /* 0x000fc8000001161c */
[----:B------:R-:W-:Y:S01]  /*7f50*/  LOP3.LUT R29, R29, 0x20, R2, 0x78, !PT ;  /* 0x000000201d1d7812 */ /* 0x000fe200078e7802 */
[----:B-1----:R-:W-:-:S03]  /*7f60*/  IMAD R2, R239, UR5, RZ ;  /* 0x00000005ef027c24 */ /* 0x002fc6000f8e02ff */
[----:B------:R-:W-:Y:S02]  /*7f70*/  LOP3.LUT R32, R29, 0x40, RZ, 0x3c, !PT ;  /* 0x000000401d207812 */ /* 0x000fe400078e3cff */
[----:B------:R-:W-:Y:S02]  /*7f80*/  ISETP.LT.AND P4, PT, R156, UR15, !P0 ;  /* 0x0000000f9c007c0c */ /* 0x000fe4000c781270 */
[----:B------:R-:W-:Y:S02]  /*7f90*/  ISETP.LT.AND P1, PT, R238, UR15, !P0 ;  /* 0x0000000fee007c0c */ /* 0x000fe4000c721270 */
[----:B--2---:R-:W-:Y:S01]  /*7fa0*/  LOP3.LUT R3, R0, 0xc60, R3, 0xf8, !PT ;  /* 0x00000c6000037812 */ /* 0x004fe200078ef803 */
[----:B------:R-:W-:-:S05]  /*7fb0*/  IMAD.SHL.U32 R0, R28, 0x4, RZ ;  /* 0x000000041c007824 */ /* 0x000fca00078e00ff */
[----:B------:R-:W-:Y:S02]  /*7fc0*/  LOP3.LUT R0, R3, 0x70, R0, 0x78, !PT ;  /* 0x0000007003007812 */ /* 0x000fe400078e7800 */
[----:B------:R-:W0:Y:S01]  /*7fd0*/  LDC R3, c[0x0][0x3b8] ;  /* 0x0000ee00ff037b82 */ /* 0x000e220000000800 */
[----:B----4-:R-:W-:Y:S02]  /*7fe0*/  ISETP.LT.AND P5, PT, R30, UR15, !P0 ;  /* 0x0000000f1e007c0c */ /* 0x010fe4000c7a1270 */
[----:B------:R-:W-:Y:S04]  /*7ff0*/  STS.128 [R0+UR4], R112 ;  /* 0x0000007000007988 */ /* 0x000fe80008000c04 */
[----:B------:R-:W-:Y:S04]  /*8000*/  STS.128 [R0+UR4+0x200], R16 ;  /* 0x0002001000007988 */ /* 0x000fe80008000c04 */
[----:B------:R-:W-:Y:S04]  /*8010*/  STS.128 [R0+UR4+0x80], R20 ;  /* 0x0000801400007988 */ /* 0x000fe80008000c04 */
[----:B------:R-:W-:Y:S04]  /*8020*/  STS.128 [R0+UR4+0x280], R24 ;  /* 0x0002801800007988 */ /* 0x000fe80008000c04 */
[----:B------:R-:W-:Y:S04]  /*8030*/  STS.128 [R0+UR4+0x100], R120 ;  /* 0x0001007800007988 */ /* 0x000fe80008000c04 */
[----:B------:R-:W-:Y:S04]  /*8040*/  STS.128 [R0+UR4+0x300], R4 ;  /* 0x0003000400007988 */ /* 0x000fe80008000c04 */
[----:B------:R-:W-:Y:S04]  /*8050*/  STS.128 [R0+UR4+0x180], R8 ;  /* 0x0001800800007988 */ /* 0x000fe80008000c04 */
[----:B------:R1:W-:Y:S01]  /*8060*/  STS.128 [R0+UR4+0x380], R12 ;  /* 0x0003800c00007988 */ /* 0x0003e20008000c04 */
[----:B------:R-:W-:Y:S06]  /*8070*/  BAR.SYNC.DEFER_BLOCKING 0x0 ;  /* 0x0000000000007b1d */ /* 0x000fec0000010000 */
[----:B------:R-:W2:Y:S04]  /*8080*/  LDS.128 R8, [R29+UR4] ;  /* 0x000000041d087984 */ /* 0x000ea80008000c00 */
[----:B------:R-:W4:Y:S04]  /*8090*/  LDS.128 R12, [R32+UR4] ;  /* 0x00000004200c7984 */ /* 0x000f280008000c00 */
[----:B------:R-:W3:Y:S04]  /*80a0*/  LDS.128 R4, [R29+UR4+0x400] ;  /* 0x000400041d047984 */ /* 0x000ee80008000c00 */
[----:B------:R-:W3:Y:S01]  /*80b0*/  LDS.128 R16, [R32+UR4+0x400] ;  /* 0x0004000420107984 */ /* 0x000ee20008000c00 */
[----:B0-----:R-:W-:-:S03]  /*80c0*/  IMAD R33, R238, R3, RZ ;  /* 0x00000003ee217224 */ /* 0x001fc600078e02ff */
[----:B------:R-:W0:Y:S01]  /*80d0*/  LDS.128 R20, [R29+UR4+0x800] ;  /* 0x000800041d147984 */ /* 0x000e220008000c00 */
[-C--:B------:R-:W-:Y:S01]  /*80e0*/  IMAD R35, R237, R3.reuse, RZ ;  /* 0x00000003ed237224 */ /* 0x080fe200078e02ff */
[----:B-1----:R-:W-:Y:S02]  /*80f0*/  LEA R0, P2, R2, UR12, 0x1 ;  /* 0x0000000c02007c11 */ /* 0x002fe4000f8408ff */
[----:B------:R-:W1:Y:S01]  /*8100*/  LDS.128 R24, [R32+UR4+0x800] ;  /* 0x0008000420187984 */ /* 0x000e620008000c00 */
[----:B------:R-:W-:-:S03]  /*8110*/  IMAD R45, R156, R3, RZ ;  /* 0x000000039c2d7224 */ /* 0x000fc600078e02ff */
[----:B------:R-:W0:Y:S01]  /*8120*/  LDS.128 R28, [R29+UR4+0xc00] ;  /* 0x000c00041d1c7984 */ /* 0x000e220008000c00 */
[----:B------:R-:W-:Y:S02]  /*8130*/  LEA.HI.X.SX32 R2, R2, UR13, 0x1, P2 ;  /* 0x0000000d02027c11 */ /* 0x000fe400090f0eff */
[-C--:B------:R-:W-:Y:S02]  /*8140*/  LEA R38, P6, R33, R0.reuse, 0x1 ;  /* 0x0000000021267211 */ /* 0x080fe400078c08ff */
[-C--:B------:R-:W-:Y:S02]  /*8150*/  LEA R40, P3, R35, R0.reuse, 0x1 ;  /* 0x0000000023287211 */ /* 0x080fe400078608ff */
[----:B------:R-:W-:Y:S02]  /*8160*/  LEA R36, P2, R45, R0, 0x1 ;  /* 0x000000002d247211 */ /* 0x000fe400078408ff */
[-C--:B------:R-:W-:Y:S02]  /*8170*/  LEA.HI.X.SX32 R39, R33, R2.reuse, 0x1, P6 ;  /* 0x0000000221277211 */ /* 0x080fe400030f0eff */
[----:B------:R-:W-:-:S02]  /*8180*/  LEA.HI.X.SX32 R41, R35, R2, 0x1, P3 ;  /* 0x0000000223297211 */ /* 0x000fc400018f0eff */
[----:B------:R-:W1:Y:S01]  /*8190*/  LDS.128 R32, [R32+UR4+0xc00] ;  /* 0x000c000420207984 */ /* 0x000e620008000c00 */
[----:B------:R-:W-:Y:S02]  /*81a0*/  LEA.HI.X.SX32 R37, R45, R2, 0x1, P2 ;  /* 0x000000022d257211 */ /* 0x000fe400010f0eff */
[----:B------:R-:W-:Y:S01]  /*81b0*/  ISETP.LT.AND P2, PT, R237, UR15, !P0 ;  /* 0x0000000fed007c0c */ /* 0x000fe2000c741270 */
[CC--:B------:R-:W-:Y:S02]  /*81c0*/  IMAD R43, R236.reuse, R3.reuse, RZ ;  /* 0x00000003ec2b7224 */ /* 0x0c0fe400078e02ff */
[----:B--2---:R2:W-:Y:S01]  /*81d0*/  @P4 STG.E.U16 desc[UR10][R36.64], R8 ;  /* 0x0000000824004986 */ /* 0x0045e2000c10150a */
[----:B------:R-:W-:Y:S02]  /*81e0*/  ISETP.LT.AND P4, PT, R236, UR15, !P0 ;  /* 0x0000000fec007c0c */ /* 0x000fe4000c781270 */
[C---:B------:R-:W-:Y:S01]  /*81f0*/  ISETP.LT.AND P3, PT, R235.reuse, UR15, !P0 ;  /* 0x0000000feb007c0c */ /* 0x040fe2000c761270 */
[----:B----4-:R4:W-:Y:S01]  /*8200*/  @P1 STG.E.U16 desc[UR10][R38.64], R12 ;  /* 0x0000000c26001986 */ /* 0x0109e2000c10150a */
[-C--:B------:R-:W-:Y:S01]  /*8210*/  IMAD R235, R235, R3.reuse, RZ ;  /* 0x00000003ebeb7224 */ /* 0x080fe200078e02ff */
[----:B------:R-:W-:Y:S01]  /*8220*/  LEA R42, P1, R43, R0, 0x1 ;  /* 0x000000002b2a7211 */ /* 0x000fe200078208ff */
[----:B------:R-:W-:-:S03]  /*8230*/  IMAD R47, R234, R3, RZ ;  /* 0x00000003ea2f7224 */ /* 0x000fc600078e02ff */
[----:B------:R-:W-:Y:S01]  /*8240*/  LEA.HI.X.SX32 R43, R43, R2, 0x1, P1 ;  /* 0x000000022b2b7211 */ /* 0x000fe200008f0eff */
[----:B---3--:R3:W-:Y:S01]  /*8250*/  @P2 STG.E.U16 desc[UR10][R40.64], R4 ;  /* 0x0000000428002986 */ /* 0x0087e2000c10150a */
[----:B--2---:R-:W-:Y:S02]  /*8260*/  LEA R36, P6, R235, R0, 0x1 ;  /* 0x00000000eb247211 */ /* 0x004fe400078c08ff */
[C---:B------:R-:W-:Y:S01]  /*8270*/  ISETP.LT.AND P1, PT, R233.reuse, UR15, !P0 ;  /* 0x0000000fe9007c0c */ /* 0x040fe2000c721270 */
[----:B------:R-:W-:Y:S01]  /*8280*/  IMAD R233, R233, R3, RZ ;  /* 0x00000003e9e97224 */ /* 0x000fe200078e02ff */
[----:B------:R-:W-:Y:S01]  /*8290*/  ISETP.LT.AND P2, PT, R234, UR15, !P0 ;  /* 0x0000000fea007c0c */ /* 0x000fe2000c741270 */
[----:B------:R2:W-:Y:S01]  /*82a0*/  @P4 STG.E.U16 desc[UR10][R42.64], R16 ;  /* 0x000000102a004986 */ /* 0x0005e2000c10150a */
[----:B------:R-:W-:Y:S02]  /*82b0*/  LEA.HI.X.SX32 R37, R235, R2, 0x1, P6 ;  /* 0x00000002eb257211 */ /* 0x000fe400030f0eff */
[----:B----4-:R-:W-:-:S02]  /*82c0*/  LEA R38, P6, R47, R0, 0x1 ;  /* 0x000000002f267211 */ /* 0x010fc400078c08ff */
[----:B---3--:R-:W-:Y:S02]  /*82d0*/  LEA R40, P4, R233, R0, 0x1 ;  /* 0x00000000e9287211 */ /* 0x008fe400078808ff */
[-C--:B------:R-:W-:Y:S01]  /*82e0*/  LEA.HI.X.SX32 R39, R47, R2.reuse, 0x1, P6 ;  /* 0x000000022f277211 */ /* 0x080fe200030f0eff */
[C---:B------:R-:W-:Y:S01]  /*82f0*/  IMAD R47, R232.reuse, R3, RZ ;  /* 0x00000003e82f7224 */ /* 0x040fe200078e02ff */
[----:B------:R-:W-:Y:S01]  /*8300*/  LEA.HI.X.SX32 R41, R233, R2, 0x1, P4 ;  /* 0x00000002e9297211 */ /* 0x000fe200020f0eff */
[----:B------:R-:W-:Y:S01]  /*8310*/  IMAD R45, R3, 0x20, R45 ;  /* 0x00000020032d7824 */ /* 0x000fe200078e022d */
[----:B------:R-:W-:Y:S01]  /*8320*/  ISETP.LT.AND P6, PT, R232, UR15, !P0 ;  /* 0x0000000fe8007c0c */ /* 0x000fe2000c7c1270 */
[----:B0-----:R0:W-:Y:S01]  /*8330*/  @P3 STG.E.U16 desc[UR10][R36.64], R20 ;  /* 0x0000001424003986 */ /* 0x0011e2000c10150a */
[----:B-----5:R-:W-:-:S03]  /*8340*/  ISETP.LT.AND P3, PT, R46, UR15, !P0 ;  /* 0x0000000f2e007c0c */ /* 0x020fc6000c761270 */
[----:B-1----:R1:W-:Y:S01]  /*8350*/  @P2 STG.E.U16 desc[UR10][R38.64], R24 ;  /* 0x0000001826002986 */ /* 0x0023e2000c10150a */
[----:B--2---:R-:W-:-:S03]  /*8360*/  LEA R42, P4, R47, R0, 0x1 ;  /* 0x000000002f2a7211 */ /* 0x004fc600078808ff */
[----:B------:R-:W2:Y:S04]  /*8370*/  LDL.LU R46, [R1+0x8c] ;  /* 0x00008c00012e7983 */ /* 0x000ea80000300800 */
[----:B------:R3:W-:Y:S01]  /*8380*/  @P1 STG.E.U16 desc[UR10][R40.64], R28 ;  /* 0x0000001c28001986 */ /* 0x0007e2000c10150a */
[----:B------:R-:W-:Y:S02]  /*8390*/  ISETP.LT.AND P1, PT, R44, UR15, !P0 ;  /* 0x0000000f2c007c0c */ /* 0x000fe4000c721270 */
[----:B0-----:R-:W-:Y:S01]  /*83a0*/  LEA R36, P2, R45, R0, 0x1 ;  /* 0x000000002d247211 */ /* 0x001fe200078408ff */
[----:B------:R-:W4:Y:S01]  /*83b0*/  LDL.LU R44, [R1+0x88] ;  /* 0x00008800012c7983 */ /* 0x000f220000300800 */
[-C--:B------:R-:W-:Y:S02]  /*83c0*/  LEA.HI.X.SX32 R43, R47, R2.reuse, 0x1, P4 ;  /* 0x000000022f2b7211 */ /* 0x080fe400020f0eff */
[----:B------:R-:W-:-:S02]  /*83d0*/  LEA.HI.X.SX32 R37, R45, R2, 0x1, P2 ;  /* 0x000000022d257211 */ /* 0x000fc400010f0eff */
[----:B------:R-:W-:Y:S01]  /*83e0*/  PRMT R8, R8, 0x7632, R8 ;  /* 0x0000763208087816 */ /* 0x000fe20000000008 */
[----:B------:R-:W-:Y:S01]  /*83f0*/  @P6 STG.E.U16 desc[UR10][R42.64], R32 ;  /* 0x000000202a006986 */ /* 0x000fe2000c10150a */
[----:B------:R-:W-:-:S03]  /*8400*/  ISETP.LT.AND P2, PT, R49, UR15, !P0 ;  /* 0x0000000f31007c0c */ /* 0x000fc6000c741270 */
[----:B------:R0:W-:Y:S01]  /*8410*/  @P5 STG.E.U16 desc[UR10][R36.64], R8 ;  /* 0x0000000824005986 */ /* 0x0001e2000c10150a */
[----:B------:R-:W-:Y:S02]  /*8420*/  ISETP.LT.AND P5, PT, R48, UR15, !P0 ;  /* 0x0000000f30007c0c */ /* 0x000fe4000c7a1270 */
[----:B------:R-:W-:Y:S01]  /*8430*/  PRMT R20, R4, 0x7632, R20 ;  /* 0x0000763204147816 */ /* 0x000fe20000000014 */
[----:B------:R-:W5:Y:S04]  /*8440*/  LDL.LU R49, [R1+0x84] ;  /* 0x0000840001317983 */ /* 0x000f680000300800 */
[----:B------:R-:W5:Y:S04]  /*8450*/  LDL.LU R48, [R1+0x80] ;  /* 0x0000800001307983 */ /* 0x000f680000300800 */
[----:B------:R-:W5:Y:S01]  /*8460*/  LDL.LU R4, [R1+0x7c] ;  /* 0x00007c0001047983 */ /* 0x000f620000300800 */
[----:B------:R-:W-:-:S04]  /*8470*/  IMAD R45, R3, 0x4, R45 ;  /* 0x00000004032d7824 */ /* 0x000fc800078e022d */
[----:B------:R-:W-:Y:S01]  /*8480*/  IMAD R47, R3, 0x4, R45 ;  /* 0x00000004032f7824 */ /* 0x000fe200078e022d */
[----:B-1----:R-:W-:-:S04]  /*8490*/  LEA R38, P6, R45, R0, 0x1 ;  /* 0x000000002d267211 */ /* 0x002fc800078c08ff */
[----:B------:R-:W-:Y:S01]  /*84a0*/  LEA.HI.X.SX32 R39, R45, R2, 0x1, P6 ;  /* 0x000000022d277211 */ /* 0x000fe200030f0eff */
[----:B------:R-:W-:Y:S01]  /*84b0*/  IMAD R45, R3, 0x4, R47 ;  /* 0x00000004032d7824 */ /* 0x000fe200078e022f */
[----:B---3--:R-:W-:Y:S02]  /*84c0*/  LEA R40, P6, R47, R0, 0x1 ;  /* 0x000000002f287211 */ /* 0x008fe400078c08ff */
[----:B------:R-:W-:Y:S01]  /*84d0*/  ISETP.LT.AND P4, PT, R51, UR15, !P0 ;  /* 0x0000000f33007c0c */ /* 0x000fe2000c781270 */
[----:B0-----:R-:W-:Y:S01]  /*84e0*/  IMAD R37, R3, 0x4, R45 ;  /* 0x0000000403257824 */ /* 0x001fe200078e022d */
[----:B------:R-:W-:Y:S02]  /*84f0*/  LEA.HI.X.SX32 R41, R47, R2, 0x1, P6 ;  /* 0x000000022f297211 */ /* 0x000fe400030f0eff */
[----:B------:R-:W-:Y:S02]  /*8500*/  LEA R42, P6, R45, R0, 0x1 ;  /* 0x000000002d2a7211 */ /* 0x000fe400078c08ff */
[----:B------:R-:W-:-:S02]  /*8510*/  PRMT R12, R12, 0x7632, R12 ;  /* 0x000076320c0c7816 */ /* 0x000fc4000000000c */
[----:B------:R-:W-:Y:S01]  /*8520*/  LEA.HI.X.SX32 R43, R45, R2, 0x1, P6 ;  /* 0x000000022d2b7211 */ /* 0x000fe200030f0eff */
[----:B------:R-:W-:Y:S01]  /*8530*/  IMAD R45, R3, 0x4, R37 ;  /* 0x00000004032d7824 */ /* 0x000fe200078e0225 */
[C---:B------:R-:W-:Y:S01]  /*8540*/  LEA R36, P6, R37.reuse, R0, 0x1 ;  /* 0x0000000025247211 */ /* 0x040fe200078c08ff */
[----:B------:R0:W-:Y:S01]  /*8550*/  @P3 STG.E.U16 desc[UR10][R38.64], R12 ;  /* 0x0000000c26003986 */ /* 0x0001e2000c10150a */
[----:B------:R-:W-:Y:S02]  /*8560*/  PRMT R16, R16, 0x7632, R16 ;  /* 0x0000763210107816 */ /* 0x000fe40000000010 */
[----:B------:R-:W-:Y:S01]  /*8570*/  LEA.HI.X.SX32 R37, R37, R2, 0x1, P6 ;  /* 0x0000000225257211 */ /* 0x000fe200030f0eff */
[----:B------:R1:W-:Y:S01]  /*8580*/  @P1 STG.E.U16 desc[UR10][R40.64], R20 ;  /* 0x0000001428001986 */ /* 0x0003e2000c10150a */
[----:B------:R-:W-:-:S03]  /*8590*/  ISETP.LT.AND P3, PT, R50, UR15, !P0 ;  /* 0x0000000f32007c0c */ /* 0x000fc6000c761270 */
[----:B------:R3:W-:Y:S01]  /*85a0*/  @P4 STG.E.U16 desc[UR10][R42.64], R16 ;  /* 0x000000102a004986 */ /* 0x0007e2000c10150a */
[----:B0-----:R-:W-:Y:S01]  /*85b0*/  LEA R38, P6, R45, R0, 0x1 ;  /* 0x000000002d267211 */ /* 0x001fe200078c08ff */
[----:B-1----:R-:W-:-:S03]  /*85c0*/  IMAD R41, R3, 0x4, R45 ;  /* 0x0000000403297824 */ /* 0x002fc600078e022d */
[----:B------:R-:W-:Y:S02]  /*85d0*/  LEA.HI.X.SX32 R39, R45, R2, 0x1, P6 ;  /* 0x000000022d277211 */ /* 0x000fe400030f0eff */
[----:B------:R-:W-:Y:S02]  /*85e0*/  PRMT R20, R20, 0x7632, R20 ;  /* 0x0000763214147816 */ /* 0x000fe40000000014 */
[----:B------:R-:W-:Y:S01]  /*85f0*/  LEA R40, P6, R41, R0, 0x1 ;  /* 0x0000000029287211 */ /* 0x000fe200078c08ff */
[----:B---3--:R-:W-:Y:S01]  /*8600*/  IMAD R43, R3, 0x4, R41 ;  /* 0x00000004032b7824 */ /* 0x008fe200078e0229 */
[----:B------:R-:W-:Y:S02]  /*8610*/  PRMT R24, R24, 0x7632, R24 ;  /* 0x0000763218187816 */ /* 0x000fe40000000018 */
[----:B------:R-:W-:Y:S02]  /*8620*/  LEA.HI.X.SX32 R41, R41, R2, 0x1, P6 ;  /* 0x0000000229297211 */ /* 0x000fe400030f0eff */
[----:B------:R-:W-:Y:S01]  /*8630*/  PRMT R28, R28, 0x7632, R28 ;  /* 0x000076321c1c7816 */ /* 0x000fe2000000001c */
[----:B------:R-:W-:Y:S04]  /*8640*/  @P2 STG.E.U16 desc[UR10][R36.64], R20 ;  /* 0x0000001424002986 */ /* 0x000fe8000c10150a */
[----:B------:R-:W-:Y:S04]  /*8650*/  @P5 STG.E.U16 desc[UR10][R38.64], R24 ;  /* 0x0000001826005986 */ /* 0x000fe8000c10150a */
[----:B------:R-:W-:Y:S01]  /*8660*/  @P3 STG.E.U16 desc[UR10][R40.64], R28 ;  /* 0x0000001c28003986 */ /* 0x000fe2000c10150a */
[----:B------:R-:W-:Y:S01]  /*8670*/  LEA R42, P6, R43, R0, 0x1 ;  /* 0x000000002b2a7211 */ /* 0x000fe200078c08ff */
[----:B------:R-:W-:Y:S01]  /*8680*/  IMAD R45, R3, 0x4, R43 ;  /* 0x00000004032d7824 */ /* 0x000fe200078e022b */
[----:B------:R-:W-:-:S02]  /*8690*/  PRMT R32, R32, 0x7632, R32 ;  /* 0x0000763220207816 */ /* 0x000fc40000000020 */
[----:B------:R-:W-:Y:S02]  /*86a0*/  LEA.HI.X.SX32 R43, R43, R2, 0x1, P6 ;  /* 0x000000022b2b7211 */ /* 0x000fe400030f0eff */
[----:B--2---:R-:W-:Y:S02]  /*86b0*/  ISETP.LT.AND P1, PT, R46, UR15, !P0 ;  /* 0x0000000f2e007c0c */ /* 0x004fe4000c721270 */
[----:B------:R-:W2:Y:S01]  /*86c0*/  LDL.LU R46, [R1+0x78] ;  /* 0x00007800012e7983 */ /* 0x000ea20000300800 */
[----:B----4-:R-:W-:-:S03]  /*86d0*/  ISETP.LT.AND P4, PT, R44, UR15, !P0 ;  /* 0x0000000f2c007c0c */ /* 0x010fc6000c781270 */
[----:B------:R-:W3:Y:S04]  /*86e0*/  LDL.LU R44, [R1+0x74] ;  /* 0x00007400012c7983 */ /* 0x000ee80000300800 */
[----:B------:R-:W4:Y:S04]  /*86f0*/  LDL.LU R8, [R1+0x70] ;  /* 0x0000700001087983 */ /* 0x000f280000300800 */
[----:B------:R-:W3:Y:S04]  /*8700*/  LDL.LU R12, [R1+0x6c] ;  /* 0x00006c00010c7983 */ /* 0x000ee80000300800 */
[----:B------:R-:W3:Y:S01]  /*8710*/  LDL.LU R16, [R1+0x68] ;  /* 0x0000680001107983 */ /* 0x000ee20000300800 */
[----:B-----5:R-:W-:-:S03]  /*8720*/  ISETP.LT.AND P3, PT, R4, UR15, !P0 ;  /* 0x0000000f04007c0c */ /* 0x020fc6000c761270 */
[----:B------:R-:W5:Y:S04]  /*8730*/  LDL.LU R4, [R1+0x64] ;  /* 0x0000640001047983 */ /* 0x000f680000300800 */
[----:B------:R0:W-:Y:S04]  /*8740*/  @P1 STG.E.U16 desc[UR10][R42.64], R32 ;  /* 0x000000202a001986 */ /* 0x0001e8000c10150a */
[----:B0-----:R-:W5:Y:S01]  /*8750*/  LDL.LU R32, [R1+0x60] ;  /* 0x0000600001207983 */ /* 0x001f620000300800 */
[----:B------:R-:W-:Y:S01]  /*8760*/  LEA R36, P6, R45, R0, 0x1 ;  /* 0x000000002d247211 */ /* 0x000fe200078c08ff */
[----:B------:R-:W-:Y:S01]  /*8770*/  IMAD R39, R3, 0x4, R45 ;  /* 0x0000000403277824 */ /* 0x000fe200078e022d */
[----:B------:R-:W-:Y:S01]  /*8780*/  ISETP.LT.AND P2, PT, R49, UR15, !P0 ;  /* 0x0000000f31007c0c */ /* 0x000fe2000c741270 */
[----:B------:R-:W5:Y:S01]  /*8790*/  LDL.LU R28, [R1+0x5c] ;  /* 0x00005c00011c7983 */ /* 0x000f620000300800 */
[----:B------:R-:W-:Y:S01]  /*87a0*/  LEA.HI.X.SX32 R37, R45, R2, 0x1, P6 ;  /* 0x000000022d257211 */ /* 0x000fe200030f0eff */
[----:B------:R-:W-:Y:S01]  /*87b0*/  IMAD R45, R3, 0x4, R39 ;  /* 0x00000004032d7824 */ /* 0x000fe200078e0227 */
[----:B------:R-:W-:-:S02]  /*87c0*/  LEA R38, P6, R39, R0, 0x1 ;  /* 0x0000000027267211 */ /* 0x000fc400078c08ff */
[----:B------:R-:W-:Y:S01]  /*87d0*/  ISETP.LT.AND P5, PT, R48, UR15, !P0 ;  /* 0x0000000f30007c0c */ /* 0x000fe2000c7a1270 */
[----:B------:R-:W-:Y:S01]  /*87e0*/  IMAD R47, R3, 0x4, R45 ;  /* 0x00000004032f7824 */ /* 0x000fe200078e022d */
[----:B------:R-:W-:Y:S02]  /*87f0*/  LEA.HI.X.SX32 R39, R39, R2, 0x1, P6 ;  /* 0x0000000227277211 */ /* 0x000fe400030f0eff */
[C---:B------:R-:W-:Y:S01]  /*8800*/  LEA R40, P6, R45.reuse, R0, 0x1 ;  /* 0x000000002d287211 */ /* 0x040fe200078c08ff */
[----:B------:R0:W-:Y:S03]  /*8810*/  @P4 STG.E.U16 desc[UR10][R36.64], R9 ;  /* 0x0000000924004986 */ /* 0x0001e6000c10150a */
[----:B------:R-:W-:Y:S01]  /*8820*/  LEA.HI.X.SX32 R41, R45, R2, 0x1, P6 ;  /* 0x000000022d297211 */ /* 0x000fe200030f0eff */
[----:B------:R-:W-:Y:S01]  /*8830*/  IMAD R45, R3, 0x4, R47 ;  /* 0x00000004032d7824 */ /* 0x000fe200078e022f */
[C---:B------:R-:W-:Y:S01]  /*8840*/  LEA R42, P6, R47.reuse, R0, 0x1 ;  /* 0x000000002f2a7211 */ /* 0x040fe200078c08ff */
[----:B------:R1:W-:Y:S03]  /*8850*/  @P2 STG.E.U16 desc[UR10][R38.64], R13 ;  /* 0x0000000d26002986 */ /* 0x0003e6000c10150a */
[----:B------:R-:W-:-:S02]  /*8860*/  LEA.HI.X.SX32 R43, R47, R2, 0x1, P6 ;  /* 0x000000022f2b7211 */ /* 0x000fc400030f0eff */
[----:B0-----:R-:W-:Y:S01]  /*8870*/  LEA R36, P6, R45, R0, 0x1 ;  /* 0x000000002d247211 */ /* 0x001fe200078c08ff */
[----:B------:R0:W-:Y:S01]  /*8880*/  @P5 STG.E.U16 desc[UR10][R40.64], R5 ;  /* 0x0000000528005986 */ /* 0x0001e2000c10150a */
[----:B------:R-:W-:Y:S02]  /*8890*/  IMAD R47, R3, 0x4, R45 ;  /* 0x00000004032f7824 */ /* 0x000fe400078e022d */
[----:B------:R-:W-:Y:S01]  /*88a0*/  LEA.HI.X.SX32 R37, R45, R2, 0x1, P6 ;  /* 0x000000022d257211 */ /* 0x000fe200030f0eff */
[----:B------:R-:W-:Y:S01]  /*88b0*/  @P3 STG.E.U16 desc[UR10][R42.64], R17 ;  /* 0x000000112a003986 */ /* 0x000fe2000c10150a */
[----:B------:R-:W-:Y:S01]  /*88c0*/  IMAD R45, R3, 0x4, R47 ;  /* 0x00000004032d7824 */ /* 0x000fe200078e022f */
[----:B-1----:R-:W-:-:S04]  /*88d0*/  LEA R38, P6, R47, R0, 0x1 ;  /* 0x000000002f267211 */ /* 0x002fc800078c08ff */
[----:B------:R-:W-:Y:S02]  /*88e0*/  LEA.HI.X.SX32 R39, R47, R2, 0x1, P6 ;  /* 0x000000022f277211 */ /* 0x000fe400030f0eff */
[----:B0-----:R-:W-:-:S04]  /*88f0*/  LEA R40, P6, R45, R0, 0x1 ;  /* 0x000000002d287211 */ /* 0x001fc800078c08ff */
[----:B------:R-:W-:Y:S02]  /*8900*/  LEA.HI.X.SX32 R41, R45, R2, 0x1, P6 ;  /* 0x000000022d297211 */ /* 0x000fe400030f0eff */
[----:B--2---:R-:W-:Y:S02]  /*8910*/  ISETP.LT.AND P1, PT, R46, UR15, !P0 ;  /* 0x0000000f2e007c0c */ /* 0x004fe4000c721270 */
[----:B----4-:R-:W-:Y:S02]  /*8920*/  ISETP.LT.AND P2, PT, R8, UR15, !P0 ;  /* 0x0000000f08007c0c */ /* 0x010fe4000c741270 */
[----:B------:R-:W2:Y:S01]  /*8930*/  LDL.LU R8, [R1+0x58] ;  /* 0x0000580001087983 */ /* 0x000ea20000300800 */
[----:B---3--:R-:W-:-:S03]  /*8940*/  ISETP.LT.AND P5, PT, R12, UR15, !P0 ;  /* 0x0000000f0c007c0c */ /* 0x008fc6000c7a1270 */
[----:B------:R-:W3:Y:S01]  /*8950*/  LDL.LU R12, [R1+0x54] ;  /* 0x00005400010c7983 */ /* 0x000ee20000300800 */
[----:B------:R-:W-:-:S04]  /*8960*/  ISETP.LT.AND P4, PT, R44, UR15, !P0 ;  /* 0x0000000f2c007c0c */ /* 0x000fc8000c781270 */
[----:B------:R-:W-:Y:S01]  /*8970*/  @P1 STG.E.U16 desc[UR10][R36.64], R21 ;  /* 0x0000001524001986 */ /* 0x000fe2000c10150a */
[----:B------:R-:W-:Y:S02]  /*8980*/  ISETP.LT.AND P3, PT, R16, UR15, !P0 ;  /* 0x0000000f10007c0c */ /* 0x000fe4000c761270 */
[----:B-----5:R-:W-:Y:S02]  /*8990*/  ISETP.LT.AND P1, PT, R4, UR15, !P0 ;  /* 0x0000000f04007c0c */ /* 0x020fe4000c721270 */
[----:B------:R-:W4:Y:S04]  /*89a0*/  LDL.LU R4, [R1+0x50] ;  /* 0x0000500001047983 */ /* 0x000f280000300800 */
[----:B------:R-:W5:Y:S04]  /*89b0*/  LDL.LU R16, [R1+0x4c] ;  /* 0x00004c0001107983 */ /* 0x000f680000300800 */
[----:B------:R-:W-:Y:S04]  /*89c0*/  @P4 STG.E.U16 desc[UR10][R38.64], R25 ;  /* 0x0000001926004986 */ /* 0x000fe8000c10150a */
[----:B------:R0:W-:Y:S01]  /*89d0*/  @P2 STG.E.U16 desc[UR10][R40.64], R29 ;  /* 0x0000001d28002986 */ /* 0x0001e2000c10150a */
[----:B------:R-:W-:-:S03]  /*89e0*/  ISETP.LT.AND P4, PT, R32, UR15, !P0 ;  /* 0x0000000f20007c0c */ /* 0x000fc6000c781270 */
[----:B0-----:R-:W5:Y:S04]  /*89f0*/  LDL.LU R40, [R1+0x48] ;  /* 0x0000480001287983 */ /* 0x001f680000300800 */
[----:B------:R-:W5:Y:S01]  /*8a00*/  LDL.LU R32, [R1+0x44] ;  /* 0x0000440001207983 */ /* 0x000f620000300800 */
[----:B------:R-:W-:-:S04]  /*8a10*/  IMAD R47, R3, 0x4, R45 ;  /* 0x00000004032f7824 */ /* 0x000fc800078e022d */
[----:B------:R-:W-:Y:S01]  /*8a20*/  IMAD R45, R3, 0x4, R47 ;  /* 0x00000004032d7824 */ /* 0x000fe200078e022f */
[----:B------:R-:W-:-:S04]  /*8a30*/  LEA R42, P6, R47, R0, 0x1 ;  /* 0x000000002f2a7211 */ /* 0x000fc800078c08ff */
[----:B------:R-:W-:Y:S01]  /*8a40*/  LEA.HI.X.SX32 R43, R47, R2, 0x1, P6 ;  /* 0x000000022f2b7211 */ /* 0x000fe200030f0eff */
[----:B------:R-:W-:Y:S01]  /*8a50*/  IMAD R47, R3, 0x4, R45 ;  /* 0x00000004032f7824 */ /* 0x000fe200078e022d */
[----:B------:R-:W-:Y:S02]  /*8a60*/  LEA R36, P6, R45, R0, 0x1 ;  /* 0x000000002d247211 */ /* 0x000fe400078c08ff */
[----:B------:R-:W-:Y:S01]  /*8a70*/  PRMT R5, R9, 0x7632, R5 ;  /* 0x0000763209057816 */ /* 0x000fe20000000005 */
[----:B------:R-:W-:Y:S01]  /*8a80*/  @P5 STG.E.U16 desc[UR10][R42.64], R33 ;  /* 0x000000212a005986 */ /* 0x000fe2000c10150a */
[----:B------:R-:W-:Y:S02]  /*8a90*/  LEA.HI.X.SX32 R37, R45, R2, 0x1, P6 ;  /* 0x000000022d257211 */ /* 0x000fe400030f0eff */
[----:B------:R-:W-:Y:S01]  /*8aa0*/  PRMT R17, R13, 0x7632, R17 ;  /* 0x000076320d117816 */ /* 0x000fe20000000011 */
[C---:B------:R-:W-:Y:S02]  /*8ab0*/  IMAD R13, R3.reuse, 0x4, R47 ;  /* 0x00000004030d7824 */ /* 0x040fe400078e022f */
[----:B------:R0:W-:Y:S02]  /*8ac0*/  @P3 STG.E.U16 desc[UR10][R36.64], R5 ;  /* 0x0000000524003986 */ /* 0x0001e4000c10150a */
[----:B------:R-:W-:Y:S01]  /*8ad0*/  IMAD R39, R3, 0x4, R13 ;  /* 0x0000000403277824 */ /* 0x000fe200078e020d */
[----:B------:R-:W-:-:S02]  /*8ae0*/  PRMT R20, R5, 0x7632, R20 ;  /* 0x0000763205147816 */ /* 0x000fc40000000014 */
[----:B------:R-:W-:Y:S01]  /*8af0*/  ISETP.LT.AND P2, PT, R28, UR15, !P0 ;  /* 0x0000000f1c007c0c */ /* 0x000fe2000c741270 */
[----:B------:R-:W-:Y:S01]  /*8b00*/  IMAD R41, R3, 0x4, R39 ;  /* 0x0000000403297824 */ /* 0x000fe200078e0227 */
[----:B------:R-:W-:Y:S01]  /*8b10*/  PRMT R24, R17, 0x7632, R24 ;  /* 0x0000763211187816 */ /* 0x000fe20000000018 */
[----:B0-----:R-:W5:Y:S01]  /*8b20*/  LDL.LU R36, [R1+0x40] ;  /* 0x0000400001247983 */ /* 0x001f620000300800 */
[----:B------:R-:W-:-:S03]  /*8b30*/  PRMT R25, R21, 0x7632, R25 ;  /* 0x0000763215197816 */ /* 0x000fc60000000019 */
[----:B------:R-:W5:Y:S04]  /*8b40*/  LDL.LU R38, [R1+0x3c] ;  /* 0x00003c0001267983 */ /* 0x000f680000300800 */
[----:B------:R-:W5:Y:S01]  /*8b50*/  LDL.LU R28, [R1+0x38] ;  /* 0x00003800011c7983 */ /* 0x000f620000300800 */
[----:B--2---:R-:W-:Y:S02]  /*8b60*/  ISETP.LT.AND P5, PT, R8, UR15, !P0 ;  /* 0x0000000f08007c0c */ /* 0x004fe4000c7a1270 */
[C---:B------:R-:W-:Y:S02]  /*8b70*/  LEA R8, P6, R47.reuse, R0, 0x1 ;  /* 0x000000002f087211 */ /* 0x040fe400078c08ff */
[----:B---3--:R-:W-:Y:S02]  /*8b80*/  ISETP.LT.AND P3, PT, R12, UR15, !P0 ;  /* 0x0000000f0c007c0c */ /* 0x008fe4000c761270 */
[----:B------:R-:W-:-:S02]  /*8b90*/  LEA.HI.X.SX32 R9, R47, R2, 0x1, P6 ;  /* 0x000000022f097211 */ /* 0x000fc400030f0eff */
[----:B------:R-:W-:-:S03]  /*8ba0*/  LEA R12, P6, R13, R0, 0x1 ;  /* 0x000000000d0c7211 */ /* 0x000fc600078c08ff */
[----:B------:R0:W-:Y:S01]  /*8bb0*/  @P1 STG.E.U16 desc[UR10][R8.64], R17 ;  /* 0x0000001108001986 */ /* 0x0001e2000c10150a */
[----:B------:R-:W-:Y:S02]  /*8bc0*/  LEA.HI.X.SX32 R13, R13, R2, 0x1, P6 ;  /* 0x000000020d0d7211 */ /* 0x000fe400030f0eff */
[----:B----4-:R-:W-:Y:S02]  /*8bd0*/  ISETP.LT.AND P1, PT, R4, UR15, !P0 ;  /* 0x0000000f04007c0c */ /* 0x010fe4000c721270 */
[C---:B------:R-:W-:Y:S01]  /*8be0*/  LEA R4, P6, R39.reuse, R0, 0x1 ;  /* 0x0000000027047211 */ /* 0x040fe200078c08ff */
[----:B------:R1:W-:Y:S01]  /*8bf0*/  @P4 STG.E.U16 desc[UR10][R12.64], R20 ;  /* 0x000000140c004986 */ /* 0x0003e2000c10150a */
[----:B-----5:R-:W-:Y:S02]  /*8c00*/  ISETP.LT.AND P4, PT, R16, UR15, !P0 ;  /* 0x0000000f10007c0c */ /* 0x020fe4000c781270 */
[----:B------:R-:W-:Y:S02]  /*8c10*/  LEA.HI.X.SX32 R5, R39, R2, 0x1, P6 ;  /* 0x0000000227057211 */ /* 0x000fe400030f0eff */
[----:B------:R-:W-:-:S04]  /*8c20*/  LEA R16, P6, R41, R0, 0x1 ;  /* 0x0000000029107211 */ /* 0x000fc800078c08ff */
[----:B0-----:R-:W-:Y:S01]  /*8c30*/  LEA.HI.X.SX32 R17, R41, R2, 0x1, P6 ;  /* 0x0000000229117211 */ /* 0x001fe200030f0eff */
[----:B------:R0:W-:Y:S04]  /*8c40*/  @P2 STG.E.U16 desc[UR10][R4.64], R24 ;  /* 0x0000001804002986 */ /* 0x0001e8000c10150a */
[----:B------:R2:W-:Y:S01]  /*8c50*/  @P5 STG.E.U16 desc[UR10][R16.64], R25 ;  /* 0x0000001910005986 */ /* 0x0005e2000c10150a */
[----:B------:R-:W-:-:S03]  /*8c60*/  ISETP.LT.AND P5, PT, R32, UR15, !P0 ;  /* 0x0000000f20007c0c */ /* 0x000fc6000c7a1270 */
[----:B------:R-:W3:Y:S04]  /*8c70*/  LDL.LU R32, [R1+0x34] ;  /* 0x0000340001207983 */ /* 0x000ee80000300800 */
[----:B-1----:R-:W4:Y:S01]  /*8c80*/  LDL.LU R20, [R1+0x30] ;  /* 0x0000300001147983 */ /* 0x002f220000300800 */
[----:B------:R-:W-:Y:S01]  /*8c90*/  IMAD R9, R3, 0x4, R41 ;  /* 0x0000000403097824 */ /* 0x000fe200078e0229 */
[----:B0-----:R-:W-:Y:S02]  /*8ca0*/  PRMT R5, R25, 0x7632, R5 ;  /* 0x0000763219057816 */ /* 0x001fe40000000005 */
[----:B------:R-:W-:Y:S01]  /*8cb0*/  PRMT R29, R29, 0x7632, R29 ;  /* 0x000076321d1d7816 */ /* 0x000fe2000000001d */
[----:B------:R-:W-:Y:S01]  /*8cc0*/  IMAD R13, R3, 0x4, R9 ;  /* 0x00000004030d7824 */ /* 0x000fe200078e0209 */
[----:B------:R-:W-:Y:S01]  /*8cd0*/  LEA R8, P6, R9, R0, 0x1 ;  /* 0x0000000009087211 */ /* 0x000fe200078c08ff */
[----:B------:R-:W5:Y:S02]  /*8ce0*/  LDL.LU R37, [R1+0x2c] ;  /* 0x00002c0001257983 */ /* 0x000f640000300800 */
[----:B------:R-:W-:Y:S01]  /*8cf0*/  IMAD R21, R3, 0x4, R13 ;  /* 0x0000000403157824 */ /* 0x000fe200078e020d */
[----:B------:R-:W-:-:S02]  /*8d00*/  LEA.HI.X.SX32 R9, R9, R2, 0x1, P6 ;  /* 0x0000000209097211 */ /* 0x000fc400030f0eff */
[----:B------:R-:W-:Y:S01]  /*8d10*/  LEA R12, P6, R13, R0, 0x1 ;  /* 0x000000000d0c7211 */ /* 0x000fe200078c08ff */
[----:B--2---:R-:W-:-:S03]  /*8d20*/  IMAD R17, R3, 0x4, R21 ;  /* 0x0000000403117824 */ /* 0x004fc600078e0215 */
[----:B------:R-:W-:Y:S02]  /*8d30*/  LEA.HI.X.SX32 R13, R13, R2, 0x1, P6 ;  /* 0x000000020d0d7211 */ /* 0x000fe400030f0eff */
[----:B------:R-:W-:Y:S01]  /*8d40*/  LEA R4, P6, R21, R0, 0x1 ;  /* 0x0000000015047211 */ /* 0x000fe200078c08ff */
[----:B------:R0:W-:Y:S01]  /*8d50*/  @P3 STG.E.U16 desc[UR10][R8.64], R5 ;  /* 0x0000000508003986 */ /* 0x0001e2000c10150a */
[----:B------:R-:W-:-:S03]  /*8d60*/  ISETP.LT.AND P2, PT, R40, UR15, !P0 ;  /* 0x0000000f28007c0c */ /* 0x000fc6000c741270 */
[----:B------:R-:W-:Y:S01]  /*8d70*/  @P1 STG.E.U16 desc[UR10][R12.64], R29 ;  /* 0x0000001d0c001986 */ /* 0x000fe2000c10150a */
[----:B------:R-:W-:Y:S02]  /*8d80*/  LEA R16, P1, R17, R0, 0x1 ;  /* 0x0000000011107211 */ /* 0x000fe400078208ff */
[-C--:B0-----:R-:W-:Y:S01]  /*8d90*/  LEA.HI.X.SX32 R5, R21, R2.reuse, 0x1, P6 ;  /* 0x0000000215057211 */ /* 0x081fe200030f0eff */
[----:B------:R-:W-:Y:S01]  /*8da0*/  IMAD R21, R3, 0x4, R17 ;  /* 0x0000000403157824 */ /* 0x000fe200078e0211 */
[----:B------:R-:W-:Y:S02]  /*8db0*/  ISETP.LT.AND P3, PT, R36, UR15, !P0 ;  /* 0x0000000f24007c0c */ /* 0x000fe4000c761270 */
[----:B------:R-:W-:Y:S01]  /*8dc0*/  LEA.HI.X.SX32 R17, R17, R2, 0x1, P1 ;  /* 0x0000000211117211 */ /* 0x000fe200008f0eff */
[----:B------:R-:W2:Y:S01]  /*8dd0*/  LDL.LU R36, [R1+0x28] ;  /* 0x0000280001247983 */ /* 0x000ea20000300800 */
[----:B------:R-:W-:Y:S02]  /*8de0*/  LEA R8, P6, R21, R0, 0x1 ;  /* 0x0000000015087211 */ /* 0x000fe400078c08ff */
[----:B------:R-:W-:-:S02]  /*8df0*/  ISETP.LT.AND P1, PT, R28, UR15, !P0 ;  /* 0x0000000f1c007c0c */ /* 0x000fc4000c721270 */
[----:B------:R-:W2:Y:S01]  /*8e00*/  LDL.LU R28, [R1+0x24] ;  /* 0x00002400011c7983 */ /* 0x000ea20000300800 */
[----:B------:R-:W-:Y:S02]  /*8e10*/  PRMT R33, R33, 0x7632, R33 ;  /* 0x0000763221217816 */ /* 0x000fe40000000021 */
[----:B------:R-:W-:Y:S01]  /*8e20*/  LEA.HI.X.SX32 R9, R21, R2, 0x1, P6 ;  /* 0x0000000215097211 */ /* 0x000fe200030f0eff */
[----:B------:R-:W2:Y:S04]  /*8e30*/  LDL.LU R24, [R1+0x20] ;  /* 0x0000200001187983 */ /* 0x000ea80000300800 */
[----:B------:R0:W-:Y:S04]  /*8e40*/  @P4 STG.E.U16 desc[UR10][R4.64], R33 ;  /* 0x0000002104004986 */ /* 0x0001e8000c10150a */
[----:B------:R1:W-:Y:S04]  /*8e50*/  @P2 STG.E.U16 desc[UR10][R16.64], R10 ;  /* 0x0000000a10002986 */ /* 0x0003e8000c10150a */
[----:B------:R1:W-:Y:S04]  /*8e60*/  @P5 STG.E.U16 desc[UR10][R8.64], R14 ;  /* 0x0000000e08005986 */ /* 0x0003e8000c10150a */
[----:B0-----:R-:W2:Y:S01]  /*8e70*/  LDL.LU R33, [R1+0x1c] ;  /* 0x00001c0001217983 */ /* 0x001ea20000300800 */
[----:B----4-:R-:W-:-:S03]  /*8e80*/  ISETP.LT.AND P5, PT, R20, UR15, !P0 ;  /* 0x0000000f14007c0c */ /* 0x010fc6000c7a1270 */
[----:B------:R-:W4:Y:S01]  /*8e90*/  LDL.LU R20, [R1+0x18] ;  /* 0x0000180001147983 */ /* 0x000f220000300800 */
[----:B------:R-:W-:-:S04]  /*8ea0*/  IMAD R25, R3, 0x4, R21 ;  /* 0x0000000403197824 */ /* 0x000fc800078e0215 */
[----:B------:R-:W-:Y:S01]  /*8eb0*/  IMAD R21, R3, 0x4, R25 ;  /* 0x0000000403157824 */ /* 0x000fe200078e0219 */
[C---:B------:R-:W-:Y:S02]  /*8ec0*/  LEA R12, P2, R25.reuse, R0, 0x1 ;  /* 0x00000000190c7211 */ /* 0x040fe400078408ff */
[----:B------:R-:W-:Y:S02]  /*8ed0*/  ISETP.LT.AND P4, PT, R38, UR15, !P0 ;  /* 0x0000000f26007c0c */ /* 0x000fe4000c781270 */
[----:B------:R-:W-:Y:S01]  /*8ee0*/  LEA.HI.X.SX32 R13, R25, R2, 0x1, P2 ;  /* 0x00000002190d7211 */ /* 0x000fe200010f0eff */
[----:B------:R-:W-:Y:S01]  /*8ef0*/  IMAD R25, R3, 0x4, R21 ;  /* 0x0000000403197824 */ /* 0x000fe200078e0215 */
[C---:B------:R-:W-:Y:S02]  /*8f00*/  LEA R4, P6, R21.reuse, R0, 0x1 ;  /* 0x0000000015047211 */ /* 0x040fe400078c08ff */
[----:B---3--:R-:W-:Y:S01]  /*8f10*/  ISETP.LT.AND P2, PT, R32, UR15, !P0 ;  /* 0x0000000f20007c0c */ /* 0x008fe2000c741270 */
[----:B------:R0:W-:Y:S01]  /*8f20*/  @P3 STG.E.U16 desc[UR10][R12.64], R6 ;  /* 0x000000060c003986 */ /* 0x0001e2000c10150a */
[----:B------:R-:W-:Y:S01]  /*8f30*/  LEA.HI.X.SX32 R5, R21, R2, 0x1, P6 ;  /* 0x0000000215057211 */ /* 0x000fe200030f0eff */
[----:B------:R-:W-:Y:S01]  /*8f40*/  IMAD R21, R3, 0x4, R25 ;  /* 0x0000000403157824 */ /* 0x000fe200078e0219 */
[C---:B-1----:R-:W-:Y:S01]  /*8f50*/  LEA R16, P3, R25.reuse, R0, 0x1 ;  /* 0x0000000019107211 */ /* 0x042fe200078608ff */
[----:B------:R-:W3:Y:S03]  /*8f60*/  LDL.LU R32, [R1+0x14] ;  /* 0x0000140001207983 */ /* 0x000ee60000300800 */
[----:B------:R-:W-:Y:S01]  /*8f70*/  LEA.HI.X.SX32 R17, R25, R2, 0x1, P3 ;  /* 0x0000000219117211 */ /* 0x000fe200018f0eff */
[----:B------:R-:W-:Y:S01]  /*8f80*/  IMAD R25, R3, 0x4, R21 ;  /* 0x0000000403197824 */ /* 0x000fe200078e0215 */
[----:B------:R-:W-:Y:S01]  /*8f90*/  LEA R8, P6, R21, R0, 0x1 ;  /* 0x0000000015087211 */ /* 0x000fe200078c08ff */
[----:B------:R1:W-:Y:S01]  /*8fa0*/  @P4 STG.E.U16 desc[UR10][R4.64], R18 ;  /* 0x0000001204004986 */ /* 0x0003e2000c10150a */
[----:B-----5:R-:W-:-:S02]  /*8fb0*/  ISETP.LT.AND P4, PT, R37, UR15, !P0 ;  /* 0x0000000f25007c0c */ /* 0x020fc4000c781270 */
[----:B------:R-:W-:Y:S01]  /*8fc0*/  LEA.HI.X.SX32 R9, R21, R2, 0x1, P6 ;  /* 0x0000000215097211 */ /* 0x000fe200030f0eff */
[----:B------:R5:W-:Y:S01]  /*8fd0*/  @P1 STG.E.U16 desc[UR10][R16.64], R22 ;  /* 0x0000001610001986 */ /* 0x000be2000c10150a */
[----:B0-----:R-:W-:Y:S01]  /*8fe0*/  LEA R12, P1, R25, R0, 0x1 ;  /* 0x00000000190c7211 */ /* 0x001fe200078208ff */
[----:B------:R-:W-:Y:S02]  /*8ff0*/  IMAD R21, R3, 0x4, R25 ;  /* 0x0000000403157824 */ /* 0x000fe400078e0219 */
[----:B------:R-:W3:Y:S01]  /*9000*/  LDL.LU R29, [R1+0x10] ;  /* 0x00001000011d7983 */ /* 0x000ee20000300800 */
[----:B------:R-:W-:Y:S01]  /*9010*/  LEA.HI.X.SX32 R13, R25, R2, 0x1, P1 ;  /* 0x00000002190d7211 */ /* 0x000fe200008f0eff */
[----:B------:R-:W-:Y:S01]  /*9020*/  IMAD R25, R3, 0x4, R21 ;  /* 0x0000000403197824 */ /* 0x000fe200078e0215 */
[----:B-1----:R-:W-:Y:S02]  /*9030*/  LEA R4, P6, R21, R0, 0x1 ;  /* 0x0000000015047211 */ /* 0x002fe400078c08ff */
[----:B--2---:R-:W-:-:S02]  /*9040*/  ISETP.LT.AND P1, PT, R28, UR15, !P0 ;  /* 0x0000000f1c007c0c */ /* 0x004fc4000c721270 */
[----:B------:R-:W2:Y:S01]  /*9050*/  LDL.LU R28, [R1+0xc] ;  /* 0x00000c00011c7983 */ /* 0x000ea20000300800 */
[----:B------:R-:W-:Y:S02]  /*9060*/  ISETP.LT.AND P3, PT, R36, UR15, !P0 ;  /* 0x0000000f24007c0c */ /* 0x000fe4000c761270 */
[----:B------:R-:W-:Y:S01]  /*9070*/  LEA.HI.X.SX32 R5, R21, R2, 0x1, P6 ;  /* 0x0000000215057211 */ /* 0x000fe200030f0eff */
[----:B------:R-:W-:Y:S01]  /*9080*/  @P2 STG.E.U16 desc[UR10][R8.64], R26 ;  /* 0x0000001a08002986 */ /* 0x000fe2000c10150a */
[----:B------:R-:W-:Y:S02]  /*9090*/  ISETP.LT.AND P2, PT, R24, UR15, !P0 ;  /* 0x0000000f18007c0c */ /* 0x000fe4000c741270 */
[----:B-----5:R-:W-:Y:S01]  /*90a0*/  LEA R16, P6, R25, R0, 0x1 ;  /* 0x0000000019107211 */ /* 0x020fe200078c08ff */
[----:B------:R-:W5:Y:S01]  /*90b0*/  LDL.LU R24, [R1+0x8] ;  /* 0x0000080001187983 */ /* 0x000f620000300800 */
[----:B------:R-:W-:-:S03]  /*90c0*/  PRMT R10, R10, 0x7632, R10 ;  /* 0x000076320a0a7816 */ /* 0x000fc6000000000a */
[----:B------:R-:W-:Y:S01]  /*90d0*/  @P5 STG.E.U16 desc[UR10][R12.64], R30 ;  /* 0x0000001e0c005986 */ /* 0x000fe2000c10150a */
[----:B------:R-:W-:-:S03]  /*90e0*/  LEA.HI.X.SX32 R17, R25, R2, 0x1, P6 ;  /* 0x0000000219117211 */ /* 0x000fc600030f0eff */
[----:B------:R-:W-:Y:S04]  /*90f0*/  @P4 STG.E.U16 desc[UR10][R4.64], R34 ;  /* 0x0000002204004986 */ /* 0x000fe8000c10150a */
[----:B------:R0:W-:Y:S01]  /*9100*/  @P3 STG.E.U16 desc[UR10][R16.64], R10 ;  /* 0x0000000a10003986 */ /* 0x0001e2000c10150a */
[----:B----4-:R-:W-:-:S03]  /*9110*/  ISETP.LT.AND P4, PT, R20, UR15, !P0 ;  /* 0x0000000f14007c0c */ /* 0x010fc6000c781270 */
[----:B------:R-:W4:Y:S04]  /*9120*/  LDL.LU R20, [R1+0x4] ;  /* 0x0000040001147983 */ /* 0x000f280000300800 */
[----:B0-----:R-:W4:Y:S01]  /*9130*/  LDL.LU R10, [R1] ;  /* 0x00000000010a7983 */ /* 0x001f220000300800 */
[----:B------:R-:W-:-:S04]  /*9140*/  IMAD R9, R3, 0x4, R25 ;  /* 0x0000000403097824 */ /* 0x000fc800078e0219 */
[----:B------:R-:W-:Y:S01]  /*9150*/  IMAD R21, R3, 0x4, R9 ;  /* 0x0000000403157824 */ /* 0x000fe200078e0209 */
[----:B------:R-:W-:-:S03]  /*9160*/  LEA R8, P6, R9, R0, 0x1 ;  /* 0x0000000009087211 */ /* 0x000fc600078c08ff */
[----:B------:R-:W-:Y:S01]  /*9170*/  IMAD R5, R3, 0x4, R21 ;  /* 0x0000000403057824 */ /* 0x000fe200078e0215 */
[----:B------:R-:W-:Y:S02]  /*9180*/  LEA.HI.X.SX32 R9, R9, R2, 0x1, P6 ;  /* 0x0000000209097211 */ /* 0x000fe400030f0eff */
[----:B------:R-:W-:Y:S01]  /*9190*/  LEA R12, P6, R21, R0, 0x1 ;  /* 0x00000000150c7211 */ /* 0x000fe200078c08ff */
[----:B------:R-:W-:Y:S01]  /*91a0*/  IMAD R17, R3, 0x4, R5 ;  /* 0x0000000403117824 */ /* 0x000fe200078e0205 */
[----:B------:R-:W-:Y:S02]  /*91b0*/  ISETP.LT.AND P5, PT, R33, UR15, !P0 ;  /* 0x0000000f21007c0c */ /* 0x000fe4000c7a1270 */
[----:B------:R-:W-:Y:S02]  /*91c0*/  LEA.HI.X.SX32 R13, R21, R2, 0x1, P6 ;  /* 0x00000002150d7211 */ /* 0x000fe400030f0eff */
[----:B------:R-:W-:Y:S02]  /*91d0*/  LEA R4, P6, R5, R0, 0x1 ;  /* 0x0000000005047211 */ /* 0x000fe400078c08ff */
[----:B------:R-:W-:Y:S01]  /*91e0*/  PRMT R14, R14, 0x7632, R14 ;  /* 0x000076320e0e7816 */ /* 0x000fe2000000000e */
[----:B------:R-:W-:Y:S01]  /*91f0*/  IMAD R21, R3, 0x4, R17 ;  /* 0x0000000403157824 */ /* 0x000fe200078e0211 */
[----:B------:R-:W-:-:S02]  /*9200*/  PRMT R6, R6, 0x7632, R6 ;  /* 0x0000763206067816 */ /* 0x000fc40000000006 */
[----:B------:R-:W-:Y:S02]  /*9210*/  LEA.HI.X.SX32 R5, R5, R2, 0x1, P6 ;  /* 0x0000000205057211 */ /* 0x000fe400030f0eff */
[C---:B------:R-:W-:Y:S01]  /*9220*/  LEA R16, P6, R17.reuse, R0, 0x1 ;  /* 0x0000000011107211 */ /* 0x040fe200078c08ff */
[----:B------:R0:W-:Y:S01]  /*9230*/  @P1 STG.E.U16 desc[UR10][R8.64], R14 ;  /* 0x0000000e08001986 */ /* 0x0001e2000c10150a */
[----:B------:R-:W-:Y:S02]  /*9240*/  PRMT R18, R18, 0x7632, R18 ;  /* 0x0000763212127816 */ /* 0x000fe40000000012 */
[----:B------:R-:W-:Y:S01]  /*9250*/  LEA.HI.X.SX32 R17, R17, R2, 0x1, P6 ;  /* 0x0000000211117211 */ /* 0x000fe200030f0eff */
[----:B------:R1:W-:Y:S01]  /*9260*/  @P2 STG.E.U16 desc[UR10][R12.64], R6 ;  /* 0x000000060c002986 */ /* 0x0003e2000c10150a */
[----:B---3--:R-:W-:-:S03]  /*9270*/  ISETP.LT.AND P3, PT, R32, UR15, !P0 ;  /* 0x0000000f20007c0c */ /* 0x008fc6000c761270 */
[----:B------:R3:W-:Y:S01]  /*9280*/  @P5 STG.E.U16 desc[UR10][R4.64], R18 ;  /* 0x0000001204005986 */ /* 0x0007e2000c10150a */
[----:B0-----:R-:W-:Y:S01]  /*9290*/  LEA R8, P6, R21, R0, 0x1 ;  /* 0x0000000015087211 */ /* 0x001fe200078c08ff */
[----:B-1----:R-:W-:-:S03]  /*92a0*/  IMAD R13, R3, 0x4, R21 ;  /* 0x00000004030d7824 */ /* 0x002fc600078e0215 */
[----:B------:R-:W-:Y:S01]  /*92b0*/  LEA.HI.X.SX32 R9, R21, R2, 0x1, P6 ;  /* 0x0000000215097211 */ /* 0x000fe200030f0eff */
[----:B---3--:R-:W-:Y:S01]  /*92c0*/  IMAD R5, R3, 0x4, R13 ;  /* 0x0000000403057824 */ /* 0x008fe200078e020d */
[----:B------:R-:W-:Y:S02]  /*92d0*/  LEA R12, P6, R13, R0, 0x1 ;  /* 0x000000000d0c7211 */ /* 0x000fe400078c08ff */
[----:B------:R-:W-:Y:S01]  /*92e0*/  PRMT R22, R22, 0x7632, R22 ;  /* 0x0000763216167816 */ /* 0x000fe20000000016 */
[----:B------:R-:W-:Y:S01]  /*92f0*/  IMAD R21, R3, 0x4, R5 ;  /* 0x0000000403157824 */ /* 0x000fe200078e0205 */
[----:B------:R-:W-:Y:S02]  /*9300*/  PRMT R26, R26, 0x7632, R26 ;  /* 0x000076321a1a7816 */ /* 0x000fe4000000001a */
[----:B------:R-:W-:Y:S02]  /*9310*/  LEA.HI.X.SX32 R13, R13, R2, 0x1, P6 ;  /* 0x000000020d0d7211 */ /* 0x000fe400030f0eff */
[----:B------:R-:W-:-:S02]  /*9320*/  LEA R4, P6, R5, R0, 0x1 ;  /* 0x0000000005047211 */ /* 0x000fc400078c08ff */
[----:B------:R-:W-:Y:S01]  /*9330*/  ISETP.LT.AND P1, PT, R29, UR15, !P0 ;  /* 0x0000000f1d007c0c */ /* 0x000fe2000c721270 */
[----:B------:R0:W-:Y:S01]  /*9340*/  @P4 STG.E.U16 desc[UR10][R16.64], R22 ;  /* 0x0000001610004986 */ /* 0x0001e2000c10150a */
[----:B------:R-:W-:-:S03]  /*9350*/  LEA.HI.X.SX32 R5, R5, R2, 0x1, P6 ;  /* 0x0000000205057211 */ /* 0x000fc600030f0eff */
[----:B------:R1:W-:Y:S01]  /*9360*/  @P3 STG.E.U16 desc[UR10][R8.64], R26 ;  /* 0x0000001a08003986 */ /* 0x0003e2000c10150a */
[----:B--2---:R-:W-:Y:S02]  /*9370*/  ISETP.LT.AND P2, PT, R28, UR15, !P0 ;  /* 0x0000000f1c007c0c */ /* 0x004fe4000c741270 */
[----:B------:R-:W-:Y:S02]  /*9380*/  PRMT R6, R30, 0x7632, R6 ;  /* 0x000076321e067816 */ /* 0x000fe40000000006 */
[----:B0-----:R-:W-:Y:S01]  /*9390*/  LEA R16, P6, R21, R0, 0x1 ;  /* 0x0000000015107211 */ /* 0x001fe200078c08ff */
[----:B-1----:R-:W-:-:S03]  /*93a0*/  IMAD R9, R3, 0x4, R21 ;  /* 0x0000000403097824 */ /* 0x002fc600078e0215 */
[----:B------:R-:W-:Y:S02]  /*93b0*/  LEA.HI.X.SX32 R17, R21, R2, 0x1, P6 ;  /* 0x0000000215117211 */ /* 0x000fe400030f0eff */
[----:B-----5:R-:W-:Y:S01]  /*93c0*/  ISETP.LT.AND P5, PT, R24, UR15, !P0 ;  /* 0x0000000f18007c0c */ /* 0x020fe2000c7a1270 */
[----:B------:R-:W-:Y:S01]  /*93d0*/  IMAD R21, R3, 0x4, R9 ;  /* 0x0000000403157824 */ /* 0x000fe200078e0209 */
[----:B------:R-:W-:Y:S01]  /*93e0*/  LEA R8, P6, R9, R0, 0x1 ;  /* 0x0000000009087211 */ /* 0x000fe200078c08ff */
[----:B------:R0:W-:Y:S01]  /*93f0*/  @P1 STG.E.U16 desc[UR10][R12.64], R6 ;  /* 0x000000060c001986 */ /* 0x0001e2000c10150a */
[----:B------:R-:W-:Y:S01]  /*9400*/  PRMT R34, R34, 0x7632, R34 ;  /* 0x0000763222227816 */ /* 0x000fe20000000022 */
[----:B------:R-:W-:Y:S01]  /*9410*/  IMAD R25, R3, 0x4, R21 ;  /* 0x0000000403197824 */ /* 0x000fe200078e0215 */
[----:B------:R-:W-:-:S03]  /*9420*/  LEA.HI.X.SX32 R9, R9, R2, 0x1, P6 ;  /* 0x0000000209097211 */ /* 0x000fc600030f0eff */
[----:B------:R1:W-:Y:S01]  /*9430*/  @P2 STG.E.U16 desc[UR10][R4.64], R34 ;  /* 0x0000002204002986 */ /* 0x0003e2000c10150a */
[----:B0-----:R-:W-:-:S04]  /*9440*/  LEA R12, P6, R21, R0, 0x1 ;  /* 0x00000000150c7211 */ /* 0x001fc800078c08ff */
[----:B------:R-:W-:Y:S01]  /*9450*/  LEA.HI.X.SX32 R13, R21, R2, 0x1, P6 ;  /* 0x00000002150d7211 */ /* 0x000fe200030f0eff */
[----:B------:R-:W-:Y:S01]  /*9460*/  IMAD R21, R3, 0x4, R25 ;  /* 0x0000000403157824 */ /* 0x000fe200078e0219 */
[C---:B-1----:R-:W-:Y:S01]  /*9470*/  LEA R4, P6, R25.reuse, R0, 0x1 ;  /* 0x0000000019047211 */ /* 0x042fe200078c08ff */
[----:B------:R0:W-:Y:S01]  /*9480*/  @P5 STG.E.U16 desc[UR10][R16.64], R11 ;  /* 0x0000000b10005986 */ /* 0x0001e2000c10150a */
[----:B------:R-:W-:Y:S02]  /*9490*/  ISETP.LT.AND P1, PT, R252, UR15, !P0 ;  /* 0x0000000ffc007c0c */ /* 0x000fe4000c721270 */
[----:B------:R-:W-:Y:S01]  /*94a0*/  LEA.HI.X.SX32 R5, R25, R2, 0x1, P6 ;  /* 0x0000000219057211 */ /* 0x000fe200030f0eff */
[----:B------:R-:W-:Y:S01]  /*94b0*/  IMAD R25, R3, 0x4, R21 ;  /* 0x0000000403197824 */ /* 0x000fe200078e0215 */
[----:B------:R-:W-:Y:S02]  /*94c0*/  ISETP.LT.AND P2, PT, R251, UR15, !P0 ;  /* 0x0000000ffb007c0c */ /* 0x000fe4000c741270 */
[----:B0-----:R-:W-:-:S04]  /*94d0*/  LEA R16, P6, R21, R0, 0x1 ;  /* 0x0000000015107211 */ /* 0x001fc800078c08ff */
[----:B------:R-:W-:Y:S01]  /*94e0*/  LEA.HI.X.SX32 R17, R21, R2, 0x1, P6 ;  /* 0x0000000215117211 */ /* 0x000fe200030f0eff */
[----:B------:R-:W-:Y:S01]  /*94f0*/  IMAD R21, R3, 0x4, R25 ;  /* 0x0000000403157824 */ /* 0x000fe200078e0219 */
[----:B------:R-:W-:Y:S02]  /*9500*/  ISETP.LT.AND P5, PT, R250, UR15, !P0 ;  /* 0x0000000ffa007c0c */ /* 0x000fe4000c7a1270 */
[----:B------:R-:W-:Y:S02]  /*9510*/  PRMT R6, R15, 0x7632, R6 ;  /* 0x000076320f067816 */ /* 0x000fe40000000006 */
[----:B----4-:R-:W-:Y:S02]  /*9520*/  ISETP.LT.AND P4, PT, R20, UR15, !P0 ;  /* 0x0000000f14007c0c */ /* 0x010fe4000c781270 */
[----:B------:R-:W-:-:S11]  /*9530*/  ISETP.LT.AND P3, PT, R10, UR15, !P0 ;  /* 0x0000000f0a007c0c */ /* 0x000fd6000c761270 */
[----:B------:R0:W-:Y:S04]  /*9540*/  @P4 STG.E.U16 desc[UR10][R8.64], R15 ;  /* 0x0000000f08004986 */ /* 0x0001e8000c10150a */
[----:B------:R1:W-:Y:S01]  /*9550*/  @P3 STG.E.U16 desc[UR10][R12.64], R7 ;  /* 0x000000070c003986 */ /* 0x0003e2000c10150a */
[----:B0-----:R-:W-:-:S04]  /*9560*/  LEA R8, P6, R25, R0, 0x1 ;  /* 0x0000000019087211 */ /* 0x001fc800078c08ff */
[----:B------:R-:W-:Y:S01]  /*9570*/  LEA.HI.X.SX32 R9, R25, R2, 0x1, P6 ;  /* 0x0000000219097211 */ /* 0x000fe200030f0eff */
[----:B------:R-:W-:Y:S01]  /*9580*/  IMAD R25, R3, 0x4, R21 ;  /* 0x0000000403197824 */ /* 0x000fe200078e0215 */
[----:B-1----:R-:W-:Y:S01]  /*9590*/  LEA R12, P6, R21, R0, 0x1 ;  /* 0x00000000150c7211 */ /* 0x002fe200078c08ff */
[----:B------:R0:W-:Y:S01]  /*95a0*/  @P1 STG.E.U16 desc[UR10][R4.64], R19 ;  /* 0x0000001304001986 */ /* 0x0001e2000c10150a */
[----:B------:R-:W-:Y:S02]  /*95b0*/  ISETP.LT.AND P4, PT, R249, UR15, !P0 ;  /* 0x0000000ff9007c0c */ /* 0x000fe4000c781270 */
[----:B------:R-:W-:Y:S02]  /*95c0*/  ISETP.LT.AND P3, PT, R248, UR15, !P0 ;  /* 0x0000000ff8007c0c */ /* 0x000fe4000c761270 */
[----:B------:R-:W-:Y:S01]  /*95d0*/  LEA.HI.X.SX32 R13, R21, R2, 0x1, P6 ;  /* 0x00000002150d7211 */ /* 0x000fe200030f0eff */
[----:B------:R-:W-:Y:S01]  /*95e0*/  IMAD R21, R3, 0x4, R25 ;  /* 0x0000000403157824 */ /* 0x000fe200078e0219 */
[----:B------:R1:W-:Y:S01]  /*95f0*/  @P2 STG.E.U16 desc[UR10][R16.64], R23 ;  /* 0x0000001710002986 */ /* 0x0003e2000c10150a */
[----:B0-----:R-:W-:-:S04]  /*9600*/  LEA R4, P6, R25, R0, 0x1 ;  /* 0x0000000019047211 */ /* 0x001fc800078c08ff */
[----:B------:R-:W-:Y:S01]  /*9610*/  LEA.HI.X.SX32 R5, R25, R2, 0x1, P6 ;  /* 0x0000000219057211 */ /* 0x000fe200030f0eff */
[----:B------:R-:W-:Y:S01]  /*9620*/  IMAD R25, R3, 0x4, R21 ;  /* 0x0000000403197824 */ /* 0x000fe200078e0215 */
[----:B-1----:R-:W-:Y:S02]  /*9630*/  LEA R16, P6, R21, R0, 0x1 ;  /* 0x0000000015107211 */ /* 0x002fe400078c08ff */
[----:B------:R-:W-:Y:S01]  /*9640*/  ISETP.LT.AND P1, PT, R247, UR15, !P0 ;  /* 0x0000000ff7007c0c */ /* 0x000fe2000c721270 */
[----:B------:R0:W-:Y:S01]  /*9650*/  @P5 STG.E.U16 desc[UR10][R8.64], R27 ;  /* 0x0000001b08005986 */ /* 0x0001e2000c10150a */
[----:B------:R-:W-:Y:S01]  /*9660*/  LEA.HI.X.SX32 R17, R21, R2, 0x1, P6 ;  /* 0x0000000215117211 */ /* 0x000fe200030f0eff */
[----:B------:R-:W-:Y:S02]  /*9670*/  IMAD R21, R3, 0x4, R25 ;  /* 0x0000000403157824 */ /* 0x000fe400078e0219 */
[----:B------:R-:W-:Y:S04]  /*9680*/  @P4 STG.E.U16 desc[UR10][R12.64], R31 ;  /* 0x0000001f0c004986 */ /* 0x000fe8000c10150a */
[----:B------:R1:W-:Y:S01]  /*9690*/  @P3 STG.E.U16 desc[UR10][R4.64], R35 ;  /* 0x0000002304003986 */ /* 0x0003e2000c10150a */
[----:B------:R-:W-:-:S02]  /*96a0*/  ISETP.LT.AND P2, PT, R246, UR15, !P0 ;  /* 0x0000000ff6007c0c */ /* 0x000fc4000c741270 */
[----:B0-----:R-:W-:Y:S02]  /*96b0*/  LEA R8, P6, R25, R0, 0x1 ;  /* 0x0000000019087211 */ /* 0x001fe400078c08ff */
[----:B-1----:R-:W-:Y:S01]  /*96c0*/  PRMT R5, R11, 0x7632, R5 ;  /* 0x000076320b057816 */ /* 0x002fe20000000005 */
[----:B------:R-:W-:-:S04]  /*96d0*/  IMAD R11, R3, 0x4, R21 ;  /* 0x00000004030b7824 */ /* 0x000fc800078e0215 */
[----:B------:R-:W-:Y:S01]  /*96e0*/  IMAD R13, R3, 0x4, R11 ;  /* 0x00000004030d7824 */ /* 0x000fe200078e020b */
[----:B------:R0:W-:Y:S01]  /*96f0*/  @P1 STG.E.U16 desc[UR10][R16.64], R5 ;  /* 0x0000000510001986 */ /* 0x0001e2000c10150a */
[----:B------:R-:W-:Y:S02]  /*9700*/  LEA R4, P1, R21, R0, 0x1 ;  /* 0x0000000015047211 */ /* 0x000fe400078208ff */
[----:B------:R-:W-:Y:S01]  /*9710*/  IMAD R15, R3, 0x4, R13 ;  /* 0x00000004030f7824 */ /* 0x000fe200078e020d */
[----:B------:R-:W-:Y:S02]  /*9720*/  LEA.HI.X.SX32 R9, R25, R2, 0x1, P6 ;  /* 0x0000000219097211 */ /* 0x000fe400030f0eff */
[----:B------:R-:W-:Y:S02]  /*9730*/  LEA R12, P6, R13, R0, 0x1 ;  /* 0x000000000d0c7211 */ /* 0x000fe400078c08ff */
[-C--:B0-----:R-:W-:Y:S01]  /*9740*/  LEA.HI.X.SX32 R5, R21, R2.reuse, 0x1, P1 ;  /* 0x0000000215057211 */ /* 0x081fe200008f0eff */
[----:B------:R-:W-:Y:S01]  /*9750*/  IMAD R21, R3, 0x4, R15 ;  /* 0x0000000403157824 */ /* 0x000fe200078e020f */
[----:B------:R0:W-:Y:S01]  /*9760*/  @P2 STG.E.U16 desc[UR10][R8.64], R6 ;  /* 0x0000000608002986 */ /* 0x0001e2000c10150a */
[----:B------:R-:W-:-:S02]  /*9770*/  LEA.HI.X.SX32 R13, R13, R2, 0x1, P6 ;  /* 0x000000020d0d7211 */ /* 0x000fc400030f0eff */
[-C--:B------:R-:W-:Y:S01]  /*9780*/  LEA R10, P2, R11, R0.reuse, 0x1 ;  /* 0x000000000b0a7211 */ /* 0x080fe200078408ff */
[----:B------:R-:W-:Y:S01]  /*9790*/  IMAD R3, R3, 0x4, R21 ;  /* 0x0000000403037824 */ /* 0x000fe200078e0215 */
[-C--:B------:R-:W-:Y:S02]  /*97a0*/  LEA R14, P6, R15, R0.reuse, 0x1 ;  /* 0x000000000f0e7211 */ /* 0x080fe400078c08ff */
[----:B------:R-:W-:Y:S02]  /*97b0*/  ISETP.LT.AND P5, PT, R245, UR15, !P0 ;  /* 0x0000000ff5007c0c */ /* 0x000fe4000c7a1270 */
[----:B------:R-:W-:Y:S02]  /*97c0*/  ISETP.LT.AND P4, PT, R244, UR15, !P0 ;  /* 0x0000000ff4007c0c */ /* 0x000fe4000c781270 */
[----:B0-----:R-:W-:Y:S02]  /*97d0*/  LEA R8, P1, R21, R0, 0x1 ;  /* 0x0000000015087211 */ /* 0x001fe400078208ff */
[----:B------:R-:W-:-:S02]  /*97e0*/  ISETP.LT.AND P3, PT, R243, UR15, !P0 ;  /* 0x0000000ff3007c0c */ /* 0x000fc4000c761270 */
[-C--:B------:R-:W-:Y:S02]  /*97f0*/  LEA.HI.X.SX32 R11, R11, R2.reuse, 0x1, P2 ;  /* 0x000000020b0b7211 */ /* 0x080fe400010f0eff */
[----:B------:R-:W-:Y:S02]  /*9800*/  LEA.HI.X.SX32 R15, R15, R2, 0x1, P6 ;  /* 0x000000020f0f7211 */ /* 0x000fe400030f0eff */
[----:B------:R-:W-:Y:S02]  /*9810*/  ISETP.LT.AND P2, PT, R242, UR15, !P0 ;  /* 0x0000000ff2007c0c */ /* 0x000fe4000c741270 */
[----:B------:R-:W-:Y:S02]  /*9820*/  LEA R16, P6, R3, R0, 0x1 ;  /* 0x0000000003107211 */ /* 0x000fe400078c08ff */
[----:B------:R-:W-:Y:S02]  /*9830*/  LEA.HI.X.SX32 R9, R21, R2, 0x1, P1 ;  /* 0x0000000215097211 */ /* 0x000fe400008f0eff */
[----:B------:R-:W-:-:S02]  /*9840*/  ISETP.LT.AND P1, PT, R241, UR15, !P0 ;  /* 0x0000000ff1007c0c */ /* 0x000fc4000c721270 */
[----:B------:R-:W-:Y:S02]  /*9850*/  ISETP.LT.AND P0, PT, R240, UR15, !P0 ;  /* 0x0000000ff0007c0c */ /* 0x000fe4000c701270 */
[----:B------:R-:W-:Y:S02]  /*9860*/  LEA.HI.X.SX32 R17, R3, R2, 0x1, P6 ;  /* 0x0000000203117211 */ /* 0x000fe400030f0eff */
[----:B------:R-:W-:Y:S02]  /*9870*/  PRMT R2, R7, 0x7632, R2 ;  /* 0x0000763207027816 */ /* 0x000fe40000000002 */
[----:B------:R-:W-:Y:S02]  /*9880*/  PRMT R19, R19, 0x7632, R19 ;  /* 0x0000763213137816 */ /* 0x000fe40000000013 */
[----:B------:R-:W-:Y:S02]  /*9890*/  PRMT R6, R23, 0x7632, R6 ;  /* 0x0000763217067816 */ /* 0x000fe40000000006 */
[----:B------:R-:W-:Y:S01]  /*98a0*/  PRMT R7, R27, 0x7632, R7 ;  /* 0x000076321b077816 */ /* 0x000fe20000000007 */
[----:B------:R0:W-:Y:S01]  /*98b0*/  @P5 STG.E.U16 desc[UR10][R4.64], R2 ;  /* 0x0000000204005986 */ /* 0x0001e2000c10150a */
[----:B------:R-:W-:-:S03]  /*98c0*/  PRMT R31, R31, 0x7632, R31 ;  /* 0x000076321f1f7816 */ /* 0x000fc6000000001f */
[----:B------:R0:W-:Y:S04]  /*98d0*/  @P4 STG.E.U16 desc[UR10][R10.64], R19 ;  /* 0x000000130a004986 */ /* 0x0001e8000c10150a */
[----:B------:R0:W-:Y:S04]  /*98e0*/  @P3 STG.E.U16 desc[UR10][R12.64], R6 ;  /* 0x000000060c003986 */ /* 0x0001e8000c10150a */
[----:B------:R0:W-:Y:S04]  /*98f0*/  @P2 STG.E.U16 desc[UR10][R14.64], R7 ;  /* 0x000000070e002986 */ /* 0x0001e8000c10150a */
[----:B------:R0:W-:Y:S01]  /*9900*/  @P1 STG.E.U16 desc[UR10][R8.64], R31 ;  /* 0x0000001f08001986 */ /* 0x0001e2000c10150a */
[----:B------:R-:W-:Y:S05]  /*9910*/  @!P0 EXIT ;  /* 0x000000000000894d */ /* 0x000fea0003800000 */
[----:B0-----:R-:W-:-:S05]  /*9920*/  PRMT R8, R35, 0x7632, R8 ;  /* 0x0000763223087816 */ /* 0x001fca0000000008 */
[----:B------:R-:W-:Y:S01]  /*9930*/  STG.E.U16 desc[UR10][R16.64], R8 ;  /* 0x0000000810007986 */ /* 0x000fe2000c10150a */
[----:B------:R-:W-:Y:S05]  /*9940*/  EXIT ;  /* 0x000000000000794d */ /* 0x000fea0003800000 */
.L_x_3:
[----:B------:R-:W-:-:S00]  /*9950*/  BRA `(.L_x_3) ;  /* 0xfffffffc00fc7947 */ /* 0x000fc0000383ffff */
[----:B------:R-:W-:-:S00]  /*9960*/  NOP ;  /* 0x0000000000007918 */ /* 0x000fc00000000000 */
        /* <DEDUP_REMOVED lines=9> */
.L_x_4:


//--------------------- .nv.shared.matmul_kernel  --------------------------
	.section	.nv.shared.matmul_kernel,"aw",@nobits
	.sectionflags	@""
	.align	16
	.zero		1024


//--------------------- .nv.shared.reserved.0     --------------------------
	.section	.nv.shared.reserved.0,"aw",@nobits
	.weak		__nv_reservedSMEM_offset_0_alias
	.size		__nv_reservedSMEM_offset_0_alias, 0, 64
	.other		__nv_reservedSMEM_offset_0_alias,@"STO_CUDA_RESERVED_SHARED STV_DEFAULT"
__nv_reservedSMEM_offset_0_alias:
	.zero		0
	.zero		64


//--------------------- .nv.constant0.matmul_kernel --------------------------
	.section	.nv.constant0.matmul_kernel,"a",@progbits
	.sectionflags	@""
	.align	4
.nv.constant0.matmul_kernel:
	.zero		976


//--------------------- SYMBOLS --------------------------

	.type		.nv.reservedSmem.offset0,@object
	.size		.nv.reservedSmem.offset0,0x4
	.type		.nv.reservedSmem.cap,@object
	.size		.nv.reservedSmem.cap,0x4
